def matmul_kernel(
    a_ptr,
    b_ptr,
    c_ptr,
    M,
    N,
    K,
    stride_am,
    stride_ak,
    stride_bk,
    stride_bn,
    stride_cm,
    stride_cn,
    BLOCK_M: tl.constexpr,
    BLOCK_N: tl.constexpr,
    BLOCK_K: tl.constexpr,
    GROUP_M: tl.constexpr,
):
    pid = tl.program_id(axis=0)
    num_pid_m = tl.cdiv(M, BLOCK_M)
    num_pid_n = tl.cdiv(N, BLOCK_N)
    num_pid_in_group = GROUP_M * num_pid_n
    group_id = pid // num_pid_in_group
    first_pid_m = group_id * GROUP_M
    group_size_m = min(num_pid_m - first_pid_m, GROUP_M)
    pid_m = first_pid_m + ((pid % num_pid_in_group) % group_size_m)
    pid_n = (pid % num_pid_in_group) // group_size_m

    offs_am = (pid_m * BLOCK_M + tl.arange(0, BLOCK_M)) % M
    offs_bn = (pid_n * BLOCK_N + tl.arange(0, BLOCK_N)) % N
    offs_k = tl.arange(0, BLOCK_K)
    a_ptrs = a_ptr + offs_am[:, None] * stride_am + offs_k[None, :] * stride_ak
    b_ptrs = b_ptr + offs_k[:, None] * stride_bk + offs_bn[None, :] * stride_bn

    acc = tl.zeros((BLOCK_M, BLOCK_N), dtype=tl.float32)
    for kk in range(0, tl.cdiv(K, BLOCK_K)):
        a = tl.load(a_ptrs, mask=offs_k[None, :] < K - kk * BLOCK_K, other=0.0)
        b = tl.load(b_ptrs, mask=offs_k[:, None] < K - kk * BLOCK_K, other=0.0)
        acc = tl.dot(a, b, acc)
        a_ptrs += BLOCK_K * stride_ak
        b_ptrs += BLOCK_K * stride_bk

    c = acc.to(c_ptr.dtype.element_ty)
    offs_cm = pid_m * BLOCK_M + tl.arange(0, BLOCK_M)
    offs_cn = pid_n * BLOCK_N + tl.arange(0, BLOCK_N)
    c_ptrs = c_ptr + offs_cm[:, None] * stride_cm + offs_cn[None, :] * stride_cn
    mask = (offs_cm[:, None] < M) & (offs_cn[None, :] < N)
    tl.store(c_ptrs, c, mask=mask)

# config = {"BLOCK_K": 32, "BLOCK_M": 16, "BLOCK_N": 128, "GROUP_M": 8, "arch": "sm_100", "dtype": "fp8e4m3", "num_ctas": 1, "num_stages": 2, "num_warps": 4}
# arch = sm_100


// ===== COMPILED SASS (sm_100a) =====

	.target	sm_100a

	.elftype	@"ET_EXEC"


//--------------------- .note.nv.tkinfo           --------------------------
	.section	.note.nv.tkinfo,"",@"SHT_NOTE"
	.sectionflags	@"SHF_NOTE_NV_TKINFO"
	.tkinfo
        /*0018*/ 	.word	0x00000081
        /*0030*/ 	.string	""
        /*0030*/ 	.string	"ptxas-blackwell"
        /*0030*/ 	.string	"Cuda compilation tools, release 12.9, V12.9.86"
        /*0030*/ 	.string	"Build cuda_12.9.r12.9/compiler.36037853_0"
        /*0030*/ 	.string	"-v  -suppress-debug-info  -lineinfo  -arch sm_100a "



//--------------------- .note.nv.cuver            --------------------------
	.section	.note.nv.cuver,"",@"SHT_NOTE"
	.sectionflags	@"SHF_NOTE_NV_CUVER"
        /*0018*/ 	.short	0x0001
        /*001a*/ 	.short	0x0064
        /*001c*/ 	.short	0x0001
        /*001e*/ 	.short	0x0000
        /*0020*/ 	.short	0x0001
        /*0022*/ 	.short	0x0000


//--------------------- .nv.info                  --------------------------
	.section	.nv.info,"",@"SHT_CUDA_INFO"
	.align	4


	//----- nvinfo : EIATTR_REGCOUNT
	.align		4
        /*0000*/ 	.byte	0x04, 0x2f
        /*0002*/ 	.short	(.L_1 - .L_0)
	.align		4
.L_0:
        /*0004*/ 	.word	index@(matmul_kernel)
        /*0008*/ 	.word	0x000000a8


	//----- nvinfo : EIATTR_FRAME_SIZE
	.align		4
.L_1:
        /*000c*/ 	.byte	0x04, 0x11
        /*000e*/ 	.short	(.L_3 - .L_2)
	.align		4
.L_2:
        /*0010*/ 	.word	index@(matmul_kernel)
        /*0014*/ 	.word	0x00000000


	//----- nvinfo : EIATTR_MIN_STACK_SIZE
	.align		4
.L_3:
        /*0018*/ 	.byte	0x04, 0x12
        /*001a*/ 	.short	(.L_5 - .L_4)
	.align		4
.L_4:
        /*001c*/ 	.word	index@(matmul_kernel)
        /*0020*/ 	.word	0x00000000
.L_5:


//--------------------- .nv.info.matmul_kernel    --------------------------
	.section	.nv.info.matmul_kernel,"",@"SHT_CUDA_INFO"
	.sectionflags	@""
	.align	4


	//----- nvinfo : EIATTR_CUDA_API_VERSION
	.align		4
        /*0000*/ 	.byte	0x04, 0x37
        /*0002*/ 	.short	(.L_7 - .L_6)
.L_6:
        /*0004*/ 	.word	0x00000081


	//----- nvinfo : EIATTR_KPARAM_INFO
	.align		4
.L_7:
        /*0008*/ 	.byte	0x04, 0x17
        /*000a*/ 	.short	(.L_9 - .L_8)
.L_8:
        /*000c*/ 	.word	0x00000000
        /*0010*/ 	.short	0x000d
        /*0012*/ 	.short	0x0048
        /*0014*/ 	.byte	0x00, 0xf4, 0x21, 0x00


	//----- nvinfo : EIATTR_KPARAM_INFO
	.align		4
.L_9:
        /*0018*/ 	.byte	0x04, 0x17
        /*001a*/ 	.short	(.L_11 - .L_10)
.L_10:
        /*001c*/ 	.word	0x00000000
        /*0020*/ 	.short	0x000c
        /*0022*/ 	.short	0x0040
        /*0024*/ 	.byte	0x00, 0xf4, 0x21, 0x00


	//----- nvinfo : EIATTR_KPARAM_INFO
	.align		4
.L_11:
        /*0028*/ 	.byte	0x04, 0x17
        /*002a*/ 	.short	(.L_13 - .L_12)
.L_12:
        /*002c*/ 	.word	0x00000000
        /*0030*/ 	.short	0x000b
        /*0032*/ 	.short	0x0038
        /*0034*/ 	.byte	0x00, 0xf0, 0x11, 0x00


	//----- nvinfo : EIATTR_KPARAM_INFO
	.align		4
.L_13:
        /*0038*/ 	.byte	0x04, 0x17
        /*003a*/ 	.short	(.L_15 - .L_14)
.L_14:
        /*003c*/ 	.word	0x00000000
        /*0040*/ 	.short	0x000a
        /*0042*/ 	.short	0x0034
        /*0044*/ 	.byte	0x00, 0xf0, 0x11, 0x00


	//----- nvinfo : EIATTR_KPARAM_INFO
	.align		4
.L_15:
        /*0048*/ 	.byte	0x04, 0x17
        /*004a*/ 	.short	(.L_17 - .L_16)
.L_16:
        /*004c*/ 	.word	0x00000000
        /*0050*/ 	.short	0x0009
        /*0052*/ 	.short	0x0030
        /*0054*/ 	.byte	0x00, 0xf0, 0x11, 0x00


	//----- nvinfo : EIATTR_KPARAM_INFO
	.align		4
.L_17:
        /*0058*/ 	.byte	0x04, 0x17
        /*005a*/ 	.short	(.L_19 - .L_18)
.L_18:
        /*005c*/ 	.word	0x00000000
        /*0060*/ 	.short	0x0008
        /*0062*/ 	.short	0x002c
        /*0064*/ 	.byte	0x00, 0xf0, 0x11, 0x00


	//----- nvinfo : EIATTR_KPARAM_INFO
	.align		4
.L_19:
        /*0068*/ 	.byte	0x04, 0x17
        /*006a*/ 	.short	(.L_21 - .L_20)
.L_20:
        /*006c*/ 	.word	0x00000000
        /*0070*/ 	.short	0x0007
        /*0072*/ 	.short	0x0028
        /*0074*/ 	.byte	0x00, 0xf0, 0x11, 0x00


	//----- nvinfo : EIATTR_KPARAM_INFO
	.align		4
.L_21:
        /*0078*/ 	.byte	0x04, 0x17
        /*007a*/ 	.short	(.L_23 - .L_22)
.L_22:
        /*007c*/ 	.word	0x00000000
        /*0080*/ 	.short	0x0006
        /*0082*/ 	.short	0x0024
        /*0084*/ 	.byte	0x00, 0xf0, 0x11, 0x00


	//----- nvinfo : EIATTR_KPARAM_INFO
	.align		4
.L_23:
        /*0088*/ 	.byte	0x04, 0x17
        /*008a*/ 	.short	(.L_25 - .L_24)
.L_24:
        /*008c*/ 	.word	0x00000000
        /*0090*/ 	.short	0x0005
        /*0092*/ 	.short	0x0020
        /*0094*/ 	.byte	0x00, 0xf0, 0x11, 0x00


	//----- nvinfo : EIATTR_KPARAM_INFO
	.align		4
.L_25:
        /*0098*/ 	.byte	0x04, 0x17
        /*009a*/ 	.short	(.L_27 - .L_26)
.L_26:
        /*009c*/ 	.word	0x00000000
        /*00a0*/ 	.short	0x0004
        /*00a2*/ 	.short	0x001c
        /*00a4*/ 	.byte	0x00, 0xf0, 0x11, 0x00


	//----- nvinfo : EIATTR_KPARAM_INFO
	.align		4
.L_27:
        /*00a8*/ 	.byte	0x04, 0x17
        /*00aa*/ 	.short	(.L_29 - .L_28)
.L_28:
        /*00ac*/ 	.word	0x00000000
        /*00b0*/ 	.short	0x0003
        /*00b2*/ 	.short	0x0018
        /*00b4*/ 	.byte	0x00, 0xf0, 0x11, 0x00


	//----- nvinfo : EIATTR_KPARAM_INFO
	.align		4
.L_29:
        /*00b8*/ 	.byte	0x04, 0x17
        /*00ba*/ 	.short	(.L_31 - .L_30)
.L_30:
        /*00bc*/ 	.word	0x00000000
        /*00c0*/ 	.short	0x0002
        /*00c2*/ 	.short	0x0010
        /*00c4*/ 	.byte	0x00, 0xf4, 0x21, 0x00


	//----- nvinfo : EIATTR_KPARAM_INFO
	.align		4
.L_31:
        /*00c8*/ 	.byte	0x04, 0x17
        /*00ca*/ 	.short	(.L_33 - .L_32)
.L_32:
        /*00cc*/ 	.word	0x00000000
        /*00d0*/ 	.short	0x0001
        /*00d2*/ 	.short	0x0008
        /*00d4*/ 	.byte	0x00, 0xf4, 0x21, 0x00


	//----- nvinfo : EIATTR_KPARAM_INFO
	.align		4
.L_33:
        /*00d8*/ 	.byte	0x04, 0x17
        /*00da*/ 	.short	(.L_35 - .L_34)
.L_34:
        /*00dc*/ 	.word	0x00000000
        /*00e0*/ 	.short	0x0000
        /*00e2*/ 	.short	0x0000
        /*00e4*/ 	.byte	0x00, 0xf4, 0x21, 0x00


	//----- nvinfo : EIATTR_SPARSE_MMA_MASK
	.align		4
.L_35:
        /*00e8*/ 	.byte	0x03, 0x50
        /*00ea*/ 	.short	0x0000


	//----- nvinfo : EIATTR_MAXREG_COUNT
	.align		4
        /*00ec*/ 	.byte	0x03, 0x1b
        /*00ee*/ 	.short	0x00ff


	//----- nvinfo : EIATTR_NUM_BARRIERS
	.align		4
        /*00f0*/ 	.byte	0x02, 0x4c
        /*00f2*/ 	.byte	0x01
	.zero		1


	//----- nvinfo : EIATTR_VRC_CTA_INIT_COUNT
	.align		4
        /*00f4*/ 	.byte	0x02, 0x4a
	.zero		1
	.zero		1


	//----- nvinfo : EIATTR_EXIT_INSTR_OFFSETS
	.align		4
        /*00f8*/ 	.byte	0x04, 0x1c
        /*00fa*/ 	.short	(.L_37 - .L_36)


	//   ....[0]....
.L_36:
        /*00fc*/ 	.word	0x00004b90


	//   ....[1]....
        /*0100*/ 	.word	0x00004bb0


	//----- nvinfo : EIATTR_REQNTID
	.align		4
.L_37:
        /*0104*/ 	.byte	0x04, 0x10
        /*0106*/ 	.short	(.L_39 - .L_38)
.L_38:
        /*0108*/ 	.word	0x00000080
        /*010c*/ 	.word	0x00000001
        /*0110*/ 	.word	0x00000001


	//----- nvinfo : EIATTR_CBANK_PARAM_SIZE
	.align		4
.L_39:
        /*0114*/ 	.byte	0x03, 0x19
        /*0116*/ 	.short	0x0050


	//----- nvinfo : EIATTR_PARAM_CBANK
	.align		4
        /*0118*/ 	.byte	0x04, 0x0a
        /*011a*/ 	.short	(.L_41 - .L_40)
	.align		4
.L_40:
        /*011c*/ 	.word	index@(.nv.constant0.matmul_kernel)
        /*0120*/ 	.short	0x0380
        /*0122*/ 	.short	0x0050


	//----- nvinfo : EIATTR_SW_WAR
	.align		4
.L_41:
        /*0124*/ 	.byte	0x04, 0x36
        /*0126*/ 	.short	(.L_43 - .L_42)
.L_42:
        /*0128*/ 	.word	0x00000008
.L_43:


//--------------------- .nv.compat                --------------------------
	.section	.nv.compat,"",@"SHT_CUDA_COMPAT_INFO"
	.align	4
        /*0000*/ 	.byte	0x02, 0x02, 0x02, 0x00, 0x02, 0x05, 0x05, 0x00, 0x02, 0x03, 0x00, 0x00, 0x02, 0x06, 0x01, 0x00


//--------------------- .nv.callgraph             --------------------------
	.section	.nv.callgraph,"",@"SHT_CUDA_CALLGRAPH"
	.align	4
	.sectionentsize	8
	.align		4
        /*0000*/ 	.word	0x00000000
	.align		4
        /*0004*/ 	.word	0xffffffff
	.align		4
        /*0008*/ 	.word	0x00000000
	.align		4
        /*000c*/ 	.word	0xfffffffe
	.align		4
        /*0010*/ 	.word	0x00000000
	.align		4
        /*0014*/ 	.word	0xfffffffd
	.align		4
        /*0018*/ 	.word	0x00000000
	.align		4
        /*001c*/ 	.word	0xfffffffc


//--------------------- .text.matmul_kernel       --------------------------
	.section	.text.matmul_kernel,"ax",@progbits
	.align	128
        .global         matmul_kernel
        .type           matmul_kernel,@function
        .size           matmul_kernel,(.L_x_4 - matmul_kernel)
        .other          matmul_kernel,@"STO_CUDA_ENTRY STV_DEFAULT"
matmul_kernel:
.text.matmul_kernel:
[----:B------:R-:W0:Y:S08]  /*0000*/  LDC R1, c[0x0][0x37c] ;  /* 0x0000df00ff017b82 */ /* 0x000e300000000800 */
[----:B------:R-:W1:Y:S01]  /*0010*/  LDC.64 R30, c[0x0][0x398] ;  /* 0x0000e600ff1e7b82 */ /* 0x000e620000000a00 */
[----:B------:R-:W2:Y:S01]  /*0020*/  S2R R5, SR_CTAID.X ;  /* 0x0000000000057919 */ /* 0x000ea20000002500 */
[----:B------:R-:W3:Y:S01]  /*0030*/  LDCU UR4, c[0x0][0x3a0] ;  /* 0x00007400ff0477ac */ /* 0x000ee20008000800 */
[----:B------:R-:W4:Y:S01]  /*0040*/  S2R R110, SR_TID.X ;  /* 0x00000000006e7919 */ /* 0x000f220000002100 */
[----:B------:R-:W-:Y:S01]  /*0050*/  UMOV UR5, 0x400 ;  /* 0x0000040000057882 */ /* 0x000fe20000000000 */
[----:B------:R-:W0:Y:S03]  /*0060*/  LDCU.64 UR8, c[0x0][0x358] ;  /* 0x00006b00ff0877ac */ /* 0x000e260008000a00 */
[----:B------:R-:W5:Y:S01]  /*0070*/  S2UR UR6, SR_CgaCtaId ;  /* 0x00000000000679c3 */ /* 0x000f620000008800 */
[----:B------:R-:W0:Y:S01]  /*0080*/  LDCU UR7, c[0x0][0x3a0] ;  /* 0x00007400ff0777ac */ /* 0x000e220008000800 */
[----:B---3--:R-:W-:Y:S01]  /*0090*/  UIADD3 UR4, UPT, UPT, UR4, 0x1f, URZ ;  /* 0x0000001f04047890 */ /* 0x008fe2000fffe0ff */
[----:B-1----:R-:W-:-:S03]  /*00a0*/  VIADD R0, R31, 0x7f ;  /* 0x0000007f1f007836 */ /* 0x002fc60000000000 */
[----:B------:R-:W-:Y:S02]  /*00b0*/  UISETP.GT.AND UP0, UPT, UR4, 0x1f, UPT ;  /* 0x0000001f0400788c */ /* 0x000fe4000bf04270 */
[----:B------:R-:W-:Y:S01]  /*00c0*/  SHF.R.S32.HI R3, RZ, 0x1f, R0 ;  /* 0x0000001fff037819 */ /* 0x000fe20000011400 */
[----:B-----5:R-:W-:-:S03]  /*00d0*/  ULEA UR5, UR6, UR5, 0x18 ;  /* 0x0000000506057291 */ /* 0x020fc6000f8ec0ff */
[----:B------:R-:W-:Y:S02]  /*00e0*/  LEA.HI R3, R3, R0, RZ, 0x7 ;  /* 0x0000000003037211 */ /* 0x000fe400078f38ff */
[----:B--2---:R-:W-:Y:S02]  /*00f0*/  IABS R8, R5 ;  /* 0x0000000500087213 */ /* 0x004fe40000000000 */
[----:B------:R-:W-:Y:S02]  /*0100*/  SHF.R.S32.HI R3, RZ, 0x7, R3 ;  /* 0x00000007ff037819 */ /* 0x000fe40000011403 */
[----:B----4-:R-:W-:-:S03]  /*0110*/  LOP3.LUT R12, R110, 0x60, RZ, 0xc0, !PT ;  /* 0x000000606e0c7812 */ /* 0x010fc600078ec0ff */
[----:B------:R-:W-:-:S05]  /*0120*/  IMAD.SHL.U32 R4, R3, 0x8, RZ ;  /* 0x0000000803047824 */ /* 0x000fca00078e00ff */
[-C--:B------:R-:W-:Y:S02]  /*0130*/  IABS R7, R4.reuse ;  /* 0x0000000400077213 */ /* 0x080fe40000000000 */
[----:B------:R-:W-:Y:S02]  /*0140*/  IABS R10, R4 ;  /* 0x00000004000a7213 */ /* 0x000fe40000000000 */
[----:B------:R-:W1:Y:S08]  /*0150*/  I2F.RP R0, R7 ;  /* 0x0000000700007306 */ /* 0x000e700000209400 */
[----:B-1----:R-:W1:Y:S02]  /*0160*/  MUFU.RCP R0, R0 ;  /* 0x0000000000007308 */ /* 0x002e640000001000 */
[----:B-1----:R-:W-:-:S02]  /*0170*/  VIADD R2, R0, 0xffffffe ;  /* 0x0ffffffe00027836 */ /* 0x002fc40000000000 */
[----:B------:R-:W-:-:S04]  /*0180*/  IMAD.MOV R0, RZ, RZ, -R10 ;  /* 0x000000ffff007224 */ /* 0x000fc800078e0a0a */
[----:B------:R1:W2:Y:S02]  /*0190*/  F2I.FTZ.U32.TRUNC.NTZ R3, R2 ;  /* 0x0000000200037305 */ /* 0x0002a4000021f000 */
[----:B-1----:R-:W-:Y:S02]  /*01a0*/  IMAD.MOV.U32 R2, RZ, RZ, RZ ;  /* 0x000000ffff027224 */ /* 0x002fe400078e00ff */
[----:B--2---:R-:W-:-:S04]  /*01b0*/  IMAD.MOV R6, RZ, RZ, -R3 ;  /* 0x000000ffff067224 */ /* 0x004fc800078e0a03 */
[----:B------:R-:W-:Y:S02]  /*01c0*/  IMAD R9, R6, R7, RZ ;  /* 0x0000000706097224 */ /* 0x000fe400078e02ff */
[----:B------:R-:W-:Y:S02]  /*01d0*/  IMAD.MOV.U32 R6, RZ, RZ, R8 ;  /* 0x000000ffff067224 */ /* 0x000fe400078e0008 */
[----:B------:R-:W-:-:S06]  /*01e0*/  IMAD.HI.U32 R3, R3, R9, R2 ;  /* 0x0000000903037227 */ /* 0x000fcc00078e0002 */
[----:B------:R-:W-:-:S04]  /*01f0*/  IMAD.HI.U32 R3, R3, R6, RZ ;  /* 0x0000000603037227 */ /* 0x000fc800078e00ff */
[----:B------:R-:W-:-:S05]  /*0200*/  IMAD R0, R3, R0, R6 ;  /* 0x0000000003007224 */ /* 0x000fca00078e0206 */
[----:B------:R-:W-:-:S13]  /*0210*/  ISETP.GT.U32.AND P1, PT, R7, R0, PT ;  /* 0x000000000700720c */ /* 0x000fda0003f24070 */
[----:B------:R-:W-:Y:S02]  /*0220*/  @!P1 IMAD.IADD R0, R0, 0x1, -R7 ;  /* 0x0000000100009824 */ /* 0x000fe400078e0a07 */
[----:B------:R-:W-:Y:S01]  /*0230*/  @!P1 VIADD R3, R3, 0x1 ;  /* 0x0000000103039836 */ /* 0x000fe20000000000 */
[----:B------:R-:W-:Y:S02]  /*0240*/  ISETP.NE.AND P1, PT, R4, RZ, PT ;  /* 0x000000ff0400720c */ /* 0x000fe40003f25270 */
[----:B------:R-:W-:Y:S02]  /*0250*/  ISETP.GE.U32.AND P0, PT, R0, R7, PT ;  /* 0x000000070000720c */ /* 0x000fe40003f06070 */
[----:B------:R-:W-:-:S04]  /*0260*/  LOP3.LUT R0, R5, R4, RZ, 0x3c, !PT ;  /* 0x0000000405007212 */ /* 0x000fc800078e3cff */
[----:B------:R-:W-:Y:S01]  /*0270*/  ISETP.GE.AND P2, PT, R0, RZ, PT ;  /* 0x000000ff0000720c */ /* 0x000fe20003f46270 */
[----:B------:R-:W-:-:S06]  /*0280*/  VIADD R0, R30, 0xf ;  /* 0x0000000f1e007836 */ /* 0x000fcc0000000000 */
[----:B------:R-:W-:-:S04]  /*0290*/  @P0 VIADD R3, R3, 0x1 ;  /* 0x0000000103030836 */ /* 0x000fc80000000000 */
[----:B------:R-:W-:Y:S01]  /*02a0*/  IMAD.MOV.U32 R2, RZ, RZ, R3 ;  /* 0x000000ffff027224 */ /* 0x000fe200078e0003 */
[----:B------:R-:W-:-:S03]  /*02b0*/  SHF.R.S32.HI R3, RZ, 0x1f, R0 ;  /* 0x0000001fff037819 */ /* 0x000fc60000011400 */
[----:B------:R-:W-:Y:S01]  /*02c0*/  @!P2 IMAD.MOV R2, RZ, RZ, -R2 ;  /* 0x000000ffff02a224 */ /* 0x000fe200078e0a02 */
[----:B------:R-:W-:Y:S02]  /*02d0*/  @!P1 LOP3.LUT R2, RZ, R4, RZ, 0x33, !PT ;  /* 0x00000004ff029212 */ /* 0x000fe400078e33ff */
[----:B------:R-:W-:-:S03]  /*02e0*/  LEA.HI R3, R3, R0, RZ, 0x4 ;  /* 0x0000000003037211 */ /* 0x000fc600078f20ff */
[----:B------:R-:W-:Y:S02]  /*02f0*/  IMAD.SHL.U32 R6, R2, 0x8, RZ ;  /* 0x0000000802067824 */ /* 0x000fe400078e00ff */
[----:B------:R-:W-:-:S03]  /*0300*/  IMAD.MOV R2, RZ, RZ, -R2 ;  /* 0x000000ffff027224 */ /* 0x000fc600078e0a02 */
[----:B------:R-:W-:Y:S01]  /*0310*/  LEA.HI.SX32 R3, R3, -R6, 0x1c ;  /* 0x8000000603037211 */ /* 0x000fe200078fe2ff */
[----:B------:R-:W-:-:S03]  /*0320*/  IMAD R4, R4, R2, R5 ;  /* 0x0000000204047224 */ /* 0x000fc600078e0205 */
[----:B------:R-:W-:Y:S02]  /*0330*/  VIMNMX R11, PT, PT, R3, 0x8, PT ;  /* 0x00000008030b7848 */ /* 0x000fe40003fe0100 */
[----:B------:R-:W-:Y:S02]  /*0340*/  IABS R9, R4 ;  /* 0x0000000400097213 */ /* 0x000fe40000000000 */
[----:B------:R-:W-:-:S04]  /*0350*/  IABS R7, R11 ;  /* 0x0000000b00077213 */ /* 0x000fc80000000000 */
[----:B------:R-:W1:Y:S08]  /*0360*/  I2F.RP R0, R7 ;  /* 0x0000000700007306 */ /* 0x000e700000209400 */
[----:B-1----:R-:W1:Y:S02]  /*0370*/  MUFU.RCP R0, R0 ;  /* 0x0000000000007308 */ /* 0x002e640000001000 */
[----:B-1----:R-:W-:-:S06]  /*0380*/  VIADD R3, R0, 0xffffffe ;  /* 0x0ffffffe00037836 */ /* 0x002fcc0000000000 */
[----:B------:R-:W1:Y:S02]  /*0390*/  F2I.FTZ.U32.TRUNC.NTZ R3, R3 ;  /* 0x0000000300037305 */ /* 0x000e64000021f000 */
[----:B-1----:R-:W-:-:S04]  /*03a0*/  IMAD.MOV R8, RZ, RZ, -R3 ;  /* 0x000000ffff087224 */ /* 0x002fc800078e0a03 */
[----:B------:R-:W-:Y:S01]  /*03b0*/  IMAD.MOV.U32 R2, RZ, RZ, R8 ;  /* 0x000000ffff027224 */ /* 0x000fe200078e0008 */
[----:B------:R-:W-:-:S03]  /*03c0*/  IABS R8, R11 ;  /* 0x0000000b00087213 */ /* 0x000fc60000000000 */
[----:B------:R-:W-:Y:S02]  /*03d0*/  IMAD R5, R2, R7, RZ ;  /* 0x0000000702057224 */ /* 0x000fe400078e02ff */
[----:B------:R-:W-:Y:S02]  /*03e0*/  IMAD.MOV.U32 R2, RZ, RZ, RZ ;  /* 0x000000ffff027224 */ /* 0x000fe400078e00ff */
[----:B------:R-:W-:Y:S02]  /*03f0*/  IMAD.MOV R0, RZ, RZ, -R8 ;  /* 0x000000ffff007224 */ /* 0x000fe400078e0a08 */
[----:B------:R-:W-:Y:S01]  /*0400*/  IMAD.HI.U32 R2, R3, R5, R2 ;  /* 0x0000000503027227 */ /* 0x000fe200078e0002 */
[----:B------:R-:W-:-:S05]  /*0410*/  LOP3.LUT R3, R110, 0xf, RZ, 0xc0, !PT ;  /* 0x0000000f6e037812 */ /* 0x000fca00078ec0ff */
        /* <DEDUP_REMOVED lines=8> */
[----:B------:R-:W-:-:S07]  /*04a0*/  ISETP.GE.AND P2, PT, R0, RZ, PT ;  /* 0x000000ff0000720c */ /* 0x000fce0003f46270 */
[----:B------:R-:W-:-:S04]  /*04b0*/  @P0 VIADD R2, R2, 0x1 ;  /* 0x0000000102020836 */ /* 0x000fc80000000000 */
[----:B------:R-:W-:Y:S01]  /*04c0*/  IMAD.MOV.U32 R7, RZ, RZ, R2 ;  /* 0x000000ffff077224 */ /* 0x000fe200078e0002 */
[----:B------:R-:W-:-:S03]  /*04d0*/  SHF.R.U32.HI R2, RZ, 0x4, R110 ;  /* 0x00000004ff027819 */ /* 0x000fc6000001166e */
[----:B------:R-:W-:Y:S01]  /*04e0*/  @!P2 IMAD.MOV R7, RZ, RZ, -R7 ;  /* 0x000000ffff07a224 */ /* 0x000fe200078e0a07 */
[----:B------:R-:W-:Y:S02]  /*04f0*/  @!P1 LOP3.LUT R7, RZ, R11, RZ, 0x33, !PT ;  /* 0x0000000bff079212 */ /* 0x000fe400078e33ff */
[----:B------:R-:W-:-:S03]  /*0500*/  SGXT.U32 R2, R2, 0x3 ;  /* 0x000000030202781a */ /* 0x000fc60000000000 */
[----:B------:R-:W-:Y:S01]  /*0510*/  IMAD.MOV R0, RZ, RZ, -R7 ;  /* 0x000000ffff007224 */ /* 0x000fe200078e0a07 */
[C---:B------:R-:W-:Y:S01]  /*0520*/  LOP3.LUT R5, R2.reuse, 0x10, RZ, 0xfc, !PT ;  /* 0x0000001002057812 */ /* 0x040fe200078efcff */
[----:B------:R-:W-:Y:S02]  /*0530*/  IMAD.SHL.U32 R7, R7, 0x80, RZ ;  /* 0x0000008007077824 */ /* 0x000fe400078e00ff */
[----:B------:R-:W-:Y:S01]  /*0540*/  IMAD R0, R11, R0, R4 ;  /* 0x000000000b007224 */ /* 0x000fe200078e0204 */
[----:B------:R-:W-:-:S03]  /*0550*/  LOP3.LUT R4, R2, 0x8, RZ, 0xfc, !PT ;  /* 0x0000000802047812 */ /* 0x000fc600078efcff */
[----:B------:R-:W-:Y:S01]  /*0560*/  IMAD.IADD R0, R6, 0x1, R0 ;  /* 0x0000000106007824 */ /* 0x000fe200078e0200 */
[----:B------:R-:W-:-:S03]  /*0570*/  LOP3.LUT R6, R2, 0x18, RZ, 0xfc, !PT ;  /* 0x0000001802067812 */ /* 0x000fc600078efcff */
[----:B------:R-:W-:Y:S01]  /*0580*/  IMAD R0, R0, 0x10, R3 ;  /* 0x0000001000007824 */ /* 0x000fe200078e0203 */
[----:B------:R-:W-:Y:S01]  /*0590*/  LOP3.LUT R3, R110, 0x1f, RZ, 0xc0, !PT ;  /* 0x0000001f6e037812 */ /* 0x000fe200078ec0ff */
[----:B0-----:R-:W-:Y:S06]  /*05a0*/  BRA.U UP0, `(.L_x_0) ;  /* 0x0000000100307547 */ /* 0x001fec000b800000 */
[C---:B------:R-:W-:Y:S01]  /*05b0*/  IMAD.SHL.U32 R13, R110.reuse, 0x20, RZ ;  /* 0x000000206e0d7824 */ /* 0x040fe200078e00ff */
[----:B------:R-:W-:Y:S01]  /*05c0*/  CS2R R48, SRZ ;  /* 0x0000000000307805 */ /* 0x000fe2000001ff00 */
[----:B------:R-:W-:Y:S01]  /*05d0*/  IMAD.SHL.U32 R8, R110, 0x40, RZ ;  /* 0x000000406e087824 */ /* 0x000fe200078e00ff */
[----:B------:R-:W-:Y:S02]  /*05e0*/  CS2R R50, SRZ ;  /* 0x0000000000327805 */ /* 0x000fe4000001ff00 */
[----:B------:R-:W-:Y:S02]  /*05f0*/  CS2R R44, SRZ ;  /* 0x00000000002c7805 */ /* 0x000fe4000001ff00 */
[----:B------:R-:W-:Y:S02]  /*0600*/  CS2R R46, SRZ ;  /* 0x00000000002e7805 */ /* 0x000fe4000001ff00 */
[----:B------:R-:W-:Y:S02]  /*0610*/  CS2R R40, SRZ ;  /* 0x0000000000287805 */ /* 0x000fe4000001ff00 */
[----:B------:R-:W-:-:S02]  /*0620*/  CS2R R42, SRZ ;  /* 0x00000000002a7805 */ /* 0x000fc4000001ff00 */
[----:B------:R-:W-:Y:S02]  /*0630*/  CS2R R52, SRZ ;  /* 0x0000000000347805 */ /* 0x000fe4000001ff00 */
[----:B------:R-:W-:Y:S02]  /*0640*/  CS2R R54, SRZ ;  /* 0x0000000000367805 */ /* 0x000fe4000001ff00 */
[----:B------:R-:W-:Y:S01]  /*0650*/  LOP3.LUT R13, R13, 0x60, RZ, 0xc0, !PT ;  /* 0x000000600d0d7812 */ /* 0x000fe200078ec0ff */
[----:B------:R-:W-:Y:S06]  /*0660*/  BRA `(.L_x_1) ;  /* 0x00000038005c7947 */ /* 0x000fec0003800000 */
.L_x_0:
[----:B------:R-:W-:Y:S01]  /*0670*/  IABS R18, R30 ;  /* 0x0000001e00127213 */ /* 0x000fe20000000000 */
[----:B------:R-:W0:Y:S01]  /*0680*/  LDCU UR10, c[0x0][0x3b0] ;  /* 0x00007600ff0a77ac */ /* 0x000e220008000800 */
[----:B------:R-:W-:Y:S01]  /*0690*/  IABS R10, R31 ;  /* 0x0000001f000a7213 */ /* 0x000fe20000000000 */
[----:B------:R-:W-:Y:S01]  /*06a0*/  IMAD.SHL.U32 R65, R110, 0x2, RZ ;  /* 0x000000026e417824 */ /* 0x000fe200078e00ff */
[----:B------:R-:W1:Y:S01]  /*06b0*/  I2F.RP R9, R18 ;  /* 0x0000001200097306 */ /* 0x000e620000209400 */
[----:B------:R-:W-:Y:S01]  /*06c0*/  IABS R16, R0 ;  /* 0x0000000000107213 */ /* 0x000fe20000000000 */
[----:B------:R-:W2:Y:S01]  /*06d0*/  LDCU UR11, c[0x0][0x3a4] ;  /* 0x00007480ff0b77ac */ /* 0x000ea20008000800 */
[----:B------:R-:W-:Y:S02]  /*06e0*/  ISETP.GE.AND P4, PT, R0, RZ, PT ;  /* 0x000000ff0000720c */ /* 0x000fe40003f86270 */
[----:B------:R-:W-:Y:S01]  /*06f0*/  ISETP.NE.AND P2, PT, R30, RZ, PT ;  /* 0x000000ff1e00720c */ /* 0x000fe20003f45270 */
[----:B------:R-:W3:Y:S02]  /*0700*/  LDCU.128 UR12, c[0x0][0x380] ;  /* 0x00007000ff0c77ac */ /* 0x000ee40008000c00 */
[----:B------:R-:W4:Y:S01]  /*0710*/  I2F.RP R11, R10 ;  /* 0x0000000a000b7306 */ /* 0x000f220000209400 */
[----:B------:R-:W-:-:S04]  /*0720*/  USHF.R.S32.HI UR6, URZ, 0x1f, UR4 ;  /* 0x0000001fff067899 */ /* 0x000fc80008011404 */
[----:B------:R-:W-:-:S03]  /*0730*/  ULEA.HI UR6, UR6, UR4, URZ, 0x5 ;  /* 0x0000000406067291 */ /* 0x000fc6000f8f28ff */
[----:B-1----:R-:W1:Y:S01]  /*0740*/  MUFU.RCP R9, R9 ;  /* 0x0000000900097308 */ /* 0x002e620000001000 */
[----:B------:R-:W-:-:S07]  /*0750*/  USHF.R.S32.HI UR6, URZ, 0x5, UR6 ;  /* 0x00000005ff067899 */ /* 0x000fce0008011406 */
[----:B----4-:R-:W4:Y:S01]  /*0760*/  MUFU.RCP R11, R11 ;  /* 0x0000000b000b7308 */ /* 0x010f220000001000 */
[----:B-1----:R-:W-:-:S07]  /*0770*/  VIADD R14, R9, 0xffffffe ;  /* 0x0ffffffe090e7836 */ /* 0x002fce0000000000 */
[----:B------:R1:W5:Y:S01]  /*0780*/  F2I.FTZ.U32.TRUNC.NTZ R15, R14 ;  /* 0x0000000e000f7305 */ /* 0x000362000021f000 */
[----:B----4-:R-:W-:-:S07]  /*0790*/  VIADD R8, R11, 0xffffffe ;  /* 0x0ffffffe0b087836 */ /* 0x010fce0000000000 */
[----:B------:R4:W0:Y:S01]  /*07a0*/  F2I.FTZ.U32.TRUNC.NTZ R9, R8 ;  /* 0x0000000800097305 */ /* 0x000822000021f000 */
[----:B-1----:R-:W-:Y:S02]  /*07b0*/  IMAD.MOV.U32 R14, RZ, RZ, RZ ;  /* 0x000000ffff0e7224 */ /* 0x002fe400078e00ff */
[----:B-----5:R-:W-:Y:S02]  /*07c0*/  IMAD.MOV R13, RZ, RZ, -R15 ;  /* 0x000000ffff0d7224 */ /* 0x020fe400078e0a0f */
[----:B----4-:R-:W-:Y:S02]  /*07d0*/  IMAD.MOV.U32 R8, RZ, RZ, RZ ;  /* 0x000000ffff087224 */ /* 0x010fe400078e00ff */
[----:B------:R-:W-:-:S04]  /*07e0*/  IMAD R13, R13, R18, RZ ;  /* 0x000000120d0d7224 */ /* 0x000fc800078e02ff */
[----:B------:R-:W-:Y:S01]  /*07f0*/  IMAD.HI.U32 R15, R15, R13, R14 ;  /* 0x0000000d0f0f7227 */ /* 0x000fe200078e000e */
[----:B------:R-:W-:-:S03]  /*0800*/  LEA.HI R13, R12, R7, RZ, 0x1b ;  /* 0x000000070c0d7211 */ /* 0x000fc600078fd8ff */
[----:B0-----:R-:W-:Y:S01]  /*0810*/  IMAD.MOV R17, RZ, RZ, -R9 ;  /* 0x000000ffff117224 */ /* 0x001fe200078e0a09 */
[----:B------:R-:W-:Y:S01]  /*0820*/  IABS R63, R13 ;  /* 0x0000000d003f7213 */ /* 0x000fe20000000000 */
[----:B------:R-:W-:-:S04]  /*0830*/  IMAD.HI.U32 R15, R15, R16, RZ ;  /* 0x000000100f0f7227 */ /* 0x000fc800078e00ff */
[----:B------:R-:W-:Y:S02]  /*0840*/  IMAD.MOV R15, RZ, RZ, -R15 ;  /* 0x000000ffff0f7224 */ /* 0x000fe400078e0a0f */
[----:B------:R-:W-:Y:S02]  /*0850*/  VIADD R11, R13, 0x7c ;  /* 0x0000007c0d0b7836 */ /* 0x000fe40000000000 */
[C---:B------:R-:W-:Y:S02]  /*0860*/  IMAD R15, R18.reuse, R15, R16 ;  /* 0x0000000f120f7224 */ /* 0x040fe400078e0210 */
[----:B------:R-:W-:Y:S01]  /*0870*/  IMAD R17, R17, R10, RZ ;  /* 0x0000000a11117224 */ /* 0x000fe200078e02ff */
[----:B------:R-:W-:Y:S01]  /*0880*/  IABS R14, R11 ;  /* 0x0000000b000e7213 */ /* 0x000fe20000000000 */
[----:B------:R-:W-:Y:S01]  /*0890*/  VIADD R16, R13, 0x78 ;  /* 0x000000780d107836 */ /* 0x000fe20000000000 */
[----:B------:R-:W-:Y:S01]  /*08a0*/  ISETP.GT.U32.AND P0, PT, R18, R15, PT ;  /* 0x0000000f1200720c */ /* 0x000fe20003f04070 */
[----:B------:R-:W-:Y:S01]  /*08b0*/  IMAD.HI.U32 R8, R9, R17, R8 ;  /* 0x0000001109087227 */ /* 0x000fe200078e0008 */
[----:B------:R-:W-:-:S02]  /*08c0*/  ISETP.GE.AND P5, PT, R11, RZ, PT ;  /* 0x000000ff0b00720c */ /* 0x000fc40003fa6270 */
[----:B------:R-:W-:Y:S01]  /*08d0*/  IABS R19, R16 ;  /* 0x0000001000137213 */ /* 0x000fe20000000000 */
[----:B------:R-:W-:Y:S01]  /*08e0*/  IMAD.MOV.U32 R17, RZ, RZ, R14 ;  /* 0x000000ffff117224 */ /* 0x000fe200078e000e */
[----:B------:R-:W-:Y:S01]  /*08f0*/  ISETP.GE.AND P1, PT, R16, RZ, PT ;  /* 0x000000ff1000720c */ /* 0x000fe20003f26270 */
[----:B------:R-:W-:Y:S02]  /*0900*/  VIADD R20, R13, 0x74 ;  /* 0x000000740d147836 */ /* 0x000fe40000000000 */
[----:B------:R-:W-:-:S03]  /*0910*/  IMAD.HI.U32 R9, R8, R17, RZ ;  /* 0x0000001108097227 */ /* 0x000fc600078e00ff */
[----:B------:R-:W-:Y:S01]  /*0920*/  IABS R21, R20 ;  /* 0x0000001400157213 */ /* 0x000fe20000000000 */
[----:B------:R-:W-:Y:S02]  /*0930*/  @!P0 IMAD.IADD R15, R15, 0x1, -R18 ;  /* 0x000000010f0f8824 */ /* 0x000fe400078e0a12 */
[----:B------:R-:W-:Y:S02]  /*0940*/  VIADD R22, R13, 0x70 ;  /* 0x000000700d167836 */ /* 0x000fe40000000000 */
[----:B------:R-:W-:Y:S01]  /*0950*/  IMAD.MOV R11, RZ, RZ, -R9 ;  /* 0x000000ffff0b7224 */ /* 0x000fe200078e0a09 */
[----:B------:R-:W-:Y:S01]  /*0960*/  ISETP.GT.U32.AND P0, PT, R18, R15, PT ;  /* 0x0000000f1200720c */ /* 0x000fe20003f04070 */
[----:B------:R-:W-:Y:S01]  /*0970*/  IMAD.HI.U32 R9, R8, R19, RZ ;  /* 0x0000001308097227 */ /* 0x000fe200078e00ff */
[----:B------:R-:W-:-:S03]  /*0980*/  IABS R23, R22 ;  /* 0x0000001600177213 */ /* 0x000fc60000000000 */
[----:B------:R-:W-:Y:S02]  /*0990*/  IMAD.MOV R16, RZ, RZ, -R9 ;  /* 0x000000ffff107224 */ /* 0x000fe400078e0a09 */
[----:B------:R-:W-:-:S04]  /*09a0*/  IMAD.HI.U32 R14, R8, R21, RZ ;  /* 0x00000015080e7227 */ /* 0x000fc800078e00ff */
[----:B------:R-:W-:-:S04]  /*09b0*/  IMAD.HI.U32 R9, R8, R23, RZ ;  /* 0x0000001708097227 */ /* 0x000fc800078e00ff */
[----:B------:R-:W-:Y:S02]  /*09c0*/  @!P0 IMAD.IADD R15, R15, 0x1, -R18 ;  /* 0x000000010f0f8824 */ /* 0x000fe400078e0a12 */
[C---:B------:R-:W-:Y:S02]  /*09d0*/  IMAD R16, R10.reuse, R16, R19 ;  /* 0x000000100a107224 */ /* 0x040fe400078e0213 */
[----:B------:R-:W-:Y:S02]  /*09e0*/  IMAD.MOV R14, RZ, RZ, -R14 ;  /* 0x000000ffff0e7224 */ /* 0x000fe400078e0a0e */
[----:B------:R-:W-:Y:S01]  /*09f0*/  IMAD.MOV R18, RZ, RZ, -R9 ;  /* 0x000000ffff127224 */ /* 0x000fe200078e0a09 */
[C---:B------:R-:W-:Y:S01]  /*0a00*/  ISETP.GT.U32.AND P0, PT, R10.reuse, R16, PT ;  /* 0x000000100a00720c */ /* 0x040fe20003f04070 */
[----:B------:R-:W-:Y:S02]  /*0a10*/  IMAD R11, R10, R11, R17 ;  /* 0x0000000b0a0b7224 */ /* 0x000fe400078e0211 */
[----:B------:R-:W-:-:S02]  /*0a20*/  IMAD.MOV.U32 R9, RZ, RZ, R15 ;  /* 0x000000ffff097224 */ /* 0x000fc400078e000f */
[C---:B------:R-:W-:Y:S01]  /*0a30*/  IMAD R17, R10.reuse, R14, R21 ;  /* 0x0000000e0a117224 */ /* 0x040fe200078e0215 */
[C---:B------:R-:W-:Y:S01]  /*0a40*/  ISETP.GT.U32.AND P3, PT, R10.reuse, R11, PT ;  /* 0x0000000b0a00720c */ /* 0x040fe20003f64070 */
[----:B------:R-:W-:Y:S01]  /*0a50*/  @!P4 IMAD.MOV R9, RZ, RZ, -R9 ;  /* 0x000000ffff09c224 */ /* 0x000fe200078e0a09 */
[----:B------:R-:W-:Y:S01]  /*0a60*/  @!P2 LOP3.LUT R9, RZ, R30, RZ, 0x33, !PT ;  /* 0x0000001eff09a212 */ /* 0x000fe200078e33ff */
[C---:B------:R-:W-:Y:S01]  /*0a70*/  IMAD R18, R10.reuse, R18, R23 ;  /* 0x000000120a127224 */ /* 0x040fe200078e0217 */
[----:B------:R-:W-:Y:S01]  /*0a80*/  ISETP.GT.U32.AND P2, PT, R10, R17, PT ;  /* 0x000000110a00720c */ /* 0x000fe20003f44070 */
[C---:B------:R-:W-:Y:S02]  /*0a90*/  VIADD R24, R13.reuse, 0x6c ;  /* 0x0000006c0d187836 */ /* 0x040fe40000000000 */
[--C-:B------:R-:W-:Y:S01]  /*0aa0*/  @!P0 IMAD.IADD R16, R16, 0x1, -R10.reuse ;  /* 0x0000000110108824 */ /* 0x100fe200078e0a0a */
[C---:B------:R-:W-:Y:S01]  /*0ab0*/  ISETP.GT.U32.AND P6, PT, R10.reuse, R18, PT ;  /* 0x000000120a00720c */ /* 0x040fe20003fc4070 */
[C---:B------:R-:W-:Y:S01]  /*0ac0*/  VIADD R23, R13.reuse, 0x68 ;  /* 0x000000680d177836 */ /* 0x040fe20000000000 */
[----:B------:R-:W-:Y:S01]  /*0ad0*/  IABS R19, R24 ;  /* 0x0000001800137213 */ /* 0x000fe20000000000 */
[----:B------:R-:W-:Y:S01]  /*0ae0*/  VIADD R25, R13, 0x64 ;  /* 0x000000640d197836 */ /* 0x000fe20000000000 */
[----:B------:R-:W-:Y:S01]  /*0af0*/  ISETP.GT.U32.AND P0, PT, R10, R16, PT ;  /* 0x000000100a00720c */ /* 0x000fe20003f04070 */
[----:B------:R-:W-:Y:S01]  /*0b00*/  @!P3 IMAD.IADD R11, R11, 0x1, -R10 ;  /* 0x000000010b0bb824 */ /* 0x000fe200078e0a0a */
[----:B------:R-:W-:Y:S01]  /*0b10*/  IABS R21, R23 ;  /* 0x0000001700157213 */ /* 0x000fe20000000000 */
[----:B------:R-:W-:Y:S01]  /*0b20*/  IMAD.HI.U32 R14, R8, R19, RZ ;  /* 0x00000013080e7227 */ /* 0x000fe200078e00ff */
[----:B------:R-:W-:-:S02]  /*0b30*/  ISETP.GE.AND P3, PT, R20, RZ, PT ;  /* 0x000000ff1400720c */ /* 0x000fc40003f66270 */
[----:B------:R-:W-:Y:S01]  /*0b40*/  IABS R20, R25 ;  /* 0x0000001900147213 */ /* 0x000fe20000000000 */
[----:B------:R-:W-:Y:S01]  /*0b50*/  @!P2 IMAD.IADD R17, R17, 0x1, -R10 ;  /* 0x000000011111a824 */ /* 0x000fe200078e0a0a */
[----:B------:R-:W-:Y:S01]  /*0b60*/  ISETP.GT.U32.AND P4, PT, R10, R11, PT ;  /* 0x0000000b0a00720c */ /* 0x000fe20003f84070 */
[----:B------:R-:W-:Y:S02]  /*0b70*/  IMAD.MOV R15, RZ, RZ, -R14 ;  /* 0x000000ffff0f7224 */ /* 0x000fe400078e0a0e */
[----:B------:R-:W-:Y:S01]  /*0b80*/  @!P6 IMAD.IADD R18, R18, 0x1, -R10 ;  /* 0x000000011212e824 */ /* 0x000fe200078e0a0a */
[----:B------:R-:W-:Y:S01]  /*0b90*/  ISETP.GT.U32.AND P6, PT, R10, R17, PT ;  /* 0x000000110a00720c */ /* 0x000fe20003fc4070 */
[----:B------:R-:W-:-:S03]  /*0ba0*/  IMAD.HI.U32 R14, R8, R21, RZ ;  /* 0x00000015080e7227 */ /* 0x000fc600078e00ff */
[C---:B------:R-:W-:Y:S01]  /*0bb0*/  ISETP.GT.U32.AND P2, PT, R10.reuse, R18, PT ;  /* 0x000000120a00720c */ /* 0x040fe20003f44070 */
[----:B------:R-:W-:Y:S02]  /*0bc0*/  IMAD R19, R10, R15, R19 ;  /* 0x0000000f0a137224 */ /* 0x000fe400078e0213 */
[----:B------:R-:W-:Y:S02]  /*0bd0*/  IMAD.MOV.U32 R15, RZ, RZ, R20 ;  /* 0x000000ffff0f7224 */ /* 0x000fe400078e0014 */
[----:B------:R-:W-:Y:S02]  /*0be0*/  IMAD.MOV R20, RZ, RZ, -R14 ;  /* 0x000000ffff147224 */ /* 0x000fe400078e0a0e */
[--C-:B------:R-:W-:Y:S01]  /*0bf0*/  @!P0 IMAD.IADD R16, R16, 0x1, -R10.reuse ;  /* 0x0000000110108824 */ /* 0x100fe200078e0a0a */
[C---:B------:R-:W-:Y:S01]  /*0c00*/  ISETP.GT.U32.AND P0, PT, R10.reuse, R19, PT ;  /* 0x000000130a00720c */ /* 0x040fe20003f04070 */
[----:B------:R-:W-:Y:S02]  /*0c10*/  IMAD R20, R10, R20, R21 ;  /* 0x000000140a147224 */ /* 0x000fe400078e0215 */
[----:B------:R-:W-:-:S02]  /*0c20*/  @!P6 IMAD.IADD R17, R17, 0x1, -R10 ;  /* 0x000000011111e824 */ /* 0x000fc400078e0a0a */
[----:B------:R-:W-:Y:S01]  /*0c30*/  VIADD R21, R13, 0x60 ;  /* 0x000000600d157836 */ /* 0x000fe20000000000 */
[----:B------:R-:W-:Y:S01]  /*0c40*/  ISETP.GT.U32.AND P6, PT, R10, R20, PT ;  /* 0x000000140a00720c */ /* 0x000fe20003fc4070 */
[----:B------:R-:W-:-:S04]  /*0c50*/  IMAD.HI.U32 R14, R8, R15, RZ ;  /* 0x0000000f080e7227 */ /* 0x000fc800078e00ff */
[----:B------:R-:W-:Y:S01]  /*0c60*/  @!P4 IMAD.IADD R11, R11, 0x1, -R10 ;  /* 0x000000010b0bc824 */ /* 0x000fe200078e0a0a */
[----:B------:R-:W-:Y:S01]  /*0c70*/  ISETP.GE.AND P4, PT, R22, RZ, PT ;  /* 0x000000ff1600720c */ /* 0x000fe20003f86270 */
[----:B------:R-:W-:Y:S01]  /*0c80*/  IMAD.MOV R14, RZ, RZ, -R14 ;  /* 0x000000ffff0e7224 */ /* 0x000fe200078e0a0e */
[----:B------:R-:W-:Y:S01]  /*0c90*/  IABS R22, R21 ;  /* 0x0000001500167213 */ /* 0x000fe20000000000 */
[----:B------:R-:W-:Y:S01]  /*0ca0*/  @!P0 IMAD.IADD R19, R19, 0x1, -R10 ;  /* 0x0000000113138824 */ /* 0x000fe200078e0a0a */
[----:B------:R-:W-:Y:S01]  /*0cb0*/  ISETP.GE.AND P0, PT, R21, RZ, PT ;  /* 0x000000ff1500720c */ /* 0x000fe20003f06270 */
[----:B------:R-:W-:Y:S02]  /*0cc0*/  IMAD R21, R10, R14, R15 ;  /* 0x0000000e0a157224 */ /* 0x000fe400078e020f */
[----:B------:R-:W-:Y:S02]  /*0cd0*/  IMAD.MOV.U32 R15, RZ, RZ, R22 ;  /* 0x000000ffff0f7224 */ /* 0x000fe400078e0016 */
[----:B------:R-:W-:Y:S01]  /*0ce0*/  @!P6 IMAD.IADD R20, R20, 0x1, -R10 ;  /* 0x000000011414e824 */ /* 0x000fe200078e0a0a */
[----:B------:R-:W-:Y:S01]  /*0cf0*/  ISETP.GT.U32.AND P6, PT, R10, R19, PT ;  /* 0x000000130a00720c */ /* 0x000fe20003fc4070 */
[----:B------:R-:W-:-:S04]  /*0d00*/  IMAD.HI.U32 R14, R8, R15, RZ ;  /* 0x0000000f080e7227 */ /* 0x000fc800078e00ff */
[----:B------:R-:W-:Y:S01]  /*0d10*/  @!P2 IMAD.IADD R18, R18, 0x1, -R10 ;  /* 0x000000011212a824 */ /* 0x000fe200078e0a0a */
[----:B------:R-:W-:Y:S01]  /*0d20*/  ISETP.GE.AND P2, PT, R25, RZ, PT ;  /* 0x000000ff1900720c */ /* 0x000fe20003f46270 */
[----:B------:R-:W-:Y:S02]  /*0d30*/  IMAD.MOV R14, RZ, RZ, -R14 ;  /* 0x000000ffff0e7224 */ /* 0x000fe400078e0a0e */
[----:B------:R-:W-:Y:S01]  /*0d40*/  @!P4 IMAD.MOV R18, RZ, RZ, -R18 ;  /* 0x000000ffff12c224 */ /* 0x000fe200078e0a12 */
[C---:B------:R-:W-:Y:S01]  /*0d50*/  ISETP.GT.U32.AND P4, PT, R10.reuse, R21, PT ;  /* 0x000000150a00720c */ /* 0x040fe20003f84070 */
[----:B------:R-:W-:Y:S02]  /*0d60*/  IMAD R22, R10, R14, R15 ;  /* 0x0000000e0a167224 */ /* 0x000fe400078e020f */
[----:B------:R-:W-:Y:S01]  /*0d70*/  @!P5 IMAD.MOV R11, RZ, RZ, -R11 ;  /* 0x000000ffff0bd224 */ /* 0x000fe200078e0a0b */
[----:B------:R-:W-:Y:S01]  /*0d80*/  ISETP.GE.AND P5, PT, R24, RZ, PT ;  /* 0x000000ff1800720c */ /* 0x000fe20003fa6270 */
[----:B------:R-:W-:Y:S01]  /*0d90*/  @!P6 IMAD.IADD R19, R19, 0x1, -R10 ;  /* 0x000000011313e824 */ /* 0x000fe200078e0a0a */
[C---:B------:R-:W-:Y:S01]  /*0da0*/  ISETP.GT.U32.AND P6, PT, R10.reuse, R22, PT ;  /* 0x000000160a00720c */ /* 0x040fe20003fc4070 */
[----:B------:R-:W-:Y:S01]  /*0db0*/  @!P3 IMAD.MOV R17, RZ, RZ, -R17 ;  /* 0x000000ffff11b224 */ /* 0x000fe200078e0a11 */
[----:B------:R-:W-:Y:S01]  /*0dc0*/  ISETP.GT.U32.AND P3, PT, R10, R20, PT ;  /* 0x000000140a00720c */ /* 0x000fe20003f64070 */
[----:B------:R-:W-:-:S02]  /*0dd0*/  VIADD R24, R13, 0x5c ;  /* 0x0000005c0d187836 */ /* 0x000fc40000000000 */
[----:B------:R-:W-:Y:S02]  /*0de0*/  VIADD R26, R13, 0x58 ;  /* 0x000000580d1a7836 */ /* 0x000fe40000000000 */
[----:B------:R-:W-:Y:S01]  /*0df0*/  @!P1 IMAD.MOV R16, RZ, RZ, -R16 ;  /* 0x000000ffff109224 */ /* 0x000fe200078e0a10 */
[----:B------:R-:W-:Y:S01]  /*0e00*/  ISETP.GE.AND P1, PT, R23, RZ, PT ;  /* 0x000000ff1700720c */ /* 0x000fe20003f26270 */
[----:B------:R-:W-:Y:S01]  /*0e10*/  VIADD R28, R13, 0x54 ;  /* 0x000000540d1c7836 */ /* 0x000fe20000000000 */
[----:B------:R-:W-:Y:S01]  /*0e20*/  IABS R23, R24 ;  /* 0x0000001800177213 */ /* 0x000fe20000000000 */
[--C-:B------:R-:W-:Y:S01]  /*0e30*/  @!P4 IMAD.IADD R21, R21, 0x1, -R10.reuse ;  /* 0x000000011515c824 */ /* 0x100fe200078e0a0a */
[----:B------:R-:W-:Y:S01]  /*0e40*/  IABS R25, R26 ;  /* 0x0000001a00197213 */ /* 0x000fe20000000000 */
[----:B------:R-:W-:Y:S01]  /*0e50*/  @!P6 IMAD.IADD R22, R22, 0x1, -R10 ;  /* 0x000000011616e824 */ /* 0x000fe200078e0a0a */
[----:B------:R-:W-:Y:S01]  /*0e60*/  IABS R27, R28 ;  /* 0x0000001c001b7213 */ /* 0x000fe20000000000 */
[----:B------:R-:W-:Y:S01]  /*0e70*/  @!P5 IMAD.MOV R19, RZ, RZ, -R19 ;  /* 0x000000ffff13d224 */ /* 0x000fe200078e0a13 */
[----:B------:R-:W-:Y:S01]  /*0e80*/  ISETP.GT.U32.AND P5, PT, R10, R21, PT ;  /* 0x000000150a00720c */ /* 0x000fe20003fa4070 */
[----:B------:R-:W-:Y:S01]  /*0e90*/  IMAD.HI.U32 R14, R8, R23, RZ ;  /* 0x00000017080e7227 */ /* 0x000fe200078e00ff */
[----:B------:R-:W-:-:S02]  /*0ea0*/  ISETP.GT.U32.AND P6, PT, R10, R22, PT ;  /* 0x000000160a00720c */ /* 0x000fc40003fc4070 */
[----:B------:R-:W-:Y:S01]  /*0eb0*/  ISETP.GE.AND P4, PT, R26, RZ, PT ;  /* 0x000000ff1a00720c */ /* 0x000fe20003f86270 */
[----:B------:R-:W-:-:S04]  /*0ec0*/  IMAD.HI.U32 R15, R8, R25, RZ ;  /* 0x00000019080f7227 */ /* 0x000fc800078e00ff */
[----:B------:R-:W-:Y:S01]  /*0ed0*/  @!P3 IMAD.IADD R20, R20, 0x1, -R10 ;  /* 0x000000011414b824 */ /* 0x000fe200078e0a0a */
[----:B------:R-:W-:Y:S01]  /*0ee0*/  ISETP.GE.AND P3, PT, R24, RZ, PT ;  /* 0x000000ff1800720c */ /* 0x000fe20003f66270 */
[----:B------:R-:W-:Y:S02]  /*0ef0*/  IMAD.MOV R24, RZ, RZ, -R14 ;  /* 0x000000ffff187224 */ /* 0x000fe400078e0a0e */
[----:B------:R-:W-:-:S04]  /*0f00*/  IMAD.HI.U32 R14, R8, R27, RZ ;  /* 0x0000001b080e7227 */ /* 0x000fc800078e00ff */
[----:B------:R-:W-:Y:S02]  /*0f10*/  IMAD.MOV R15, RZ, RZ, -R15 ;  /* 0x000000ffff0f7224 */ /* 0x000fe400078e0a0f */
[C---:B------:R-:W-:Y:S02]  /*0f20*/  IMAD R23, R10.reuse, R24, R23 ;  /* 0x000000180a177224 */ /* 0x040fe400078e0217 */
[----:B------:R-:W-:Y:S02]  /*0f30*/  IMAD.MOV R14, RZ, RZ, -R14 ;  /* 0x000000ffff0e7224 */ /* 0x000fe400078e0a0e */
[C---:B------:R-:W-:Y:S02]  /*0f40*/  IMAD R24, R10.reuse, R15, R25 ;  /* 0x0000000f0a187224 */ /* 0x040fe400078e0219 */
[C---:B------:R-:W-:Y:S02]  /*0f50*/  IMAD R25, R10.reuse, R14, R27 ;  /* 0x0000000e0a197224 */ /* 0x040fe400078e021b */
[--C-:B------:R-:W-:Y:S01]  /*0f60*/  @!P5 IMAD.IADD R21, R21, 0x1, -R10.reuse ;  /* 0x000000011515d824 */ /* 0x100fe200078e0a0a */
[----:B------:R-:W-:Y:S01]  /*0f70*/  ISETP.GT.U32.AND P5, PT, R10, R24, PT ;  /* 0x000000180a00720c */ /* 0x000fe20003fa4070 */
[----:B------:R-:W-:Y:S01]  /*0f80*/  @!P6 IMAD.IADD R22, R22, 0x1, -R10 ;  /* 0x000000011616e824 */ /* 0x000fe200078e0a0a */
[----:B------:R-:W-:Y:S01]  /*0f90*/  ISETP.GT.U32.AND P6, PT, R10, R25, PT ;  /* 0x000000190a00720c */ /* 0x000fe20003fc4070 */
[----:B------:R-:W-:-:S02]  /*0fa0*/  VIADD R30, R13, 0x4c ;  /* 0x0000004c0d1e7836 */ /* 0x000fc40000000000 */
[----:B------:R-:W-:Y:S01]  /*0fb0*/  @!P1 IMAD.MOV R20, RZ, RZ, -R20 ;  /* 0x000000ffff149224 */ /* 0x000fe200078e0a14 */
[----:B------:R-:W-:Y:S01]  /*0fc0*/  ISETP.GT.U32.AND P1, PT, R10, R23, PT ;  /* 0x000000170a00720c */ /* 0x000fe20003f24070 */
[C---:B------:R-:W-:Y:S01]  /*0fd0*/  VIADD R26, R13.reuse, 0x50 ;  /* 0x000000500d1a7836 */ /* 0x040fe20000000000 */
[----:B------:R-:W-:Y:S01]  /*0fe0*/  IABS R29, R30 ;  /* 0x0000001e001d7213 */ /* 0x000fe20000000000 */
[----:B------:R-:W-:Y:S02]  /*0ff0*/  @!P2 IMAD.MOV R21, RZ, RZ, -R21 ;  /* 0x000000ffff15a224 */ /* 0x000fe400078e0a15 */
[----:B------:R-:W-:Y:S01]  /*1000*/  VIADD R34, R13, 0x44 ;  /* 0x000000440d227836 */ /* 0x000fe20000000000 */
[----:B------:R-:W-:Y:S01]  /*1010*/  IABS R27, R26 ;  /* 0x0000001a001b7213 */ /* 0x000fe20000000000 */
[--C-:B------:R-:W-:Y:S02]  /*1020*/  @!P5 IMAD.IADD R24, R24, 0x1, -R10.reuse ;  /* 0x000000011818d824 */ /* 0x100fe400078e0a0a */
[----:B------:R-:W-:Y:S01]  /*1030*/  @!P6 IMAD.IADD R25, R25, 0x1, -R10 ;  /* 0x000000011919e824 */ /* 0x000fe200078e0a0a */
[----:B------:R-:W-:Y:S01]  /*1040*/  IABS R35, R34 ;  /* 0x0000002200237213 */ /* 0x000fe20000000000 */
[----:B------:R-:W-:Y:S01]  /*1050*/  IMAD.HI.U32 R15, R8, R29, RZ ;  /* 0x0000001d080f7227 */ /* 0x000fe200078e00ff */
[----:B------:R-:W-:-:S02]  /*1060*/  ISETP.GT.U32.AND P6, PT, R10, R24, PT ;  /* 0x000000180a00720c */ /* 0x000fc40003fc4070 */
[----:B------:R-:W-:Y:S01]  /*1070*/  ISETP.GT.U32.AND P2, PT, R10, R25, PT ;  /* 0x000000190a00720c */ /* 0x000fe20003f44070 */
[----:B------:R-:W-:Y:S02]  /*1080*/  IMAD.MOV R15, RZ, RZ, -R15 ;  /* 0x000000ffff0f7224 */ /* 0x000fe400078e0a0f */
[----:B------:R-:W-:Y:S01]  /*1090*/  @!P1 IMAD.IADD R23, R23, 0x1, -R10 ;  /* 0x0000000117179824 */ /* 0x000fe200078e0a0a */
[----:B------:R-:W-:Y:S01]  /*10a0*/  ISETP.GE.AND P1, PT, R28, RZ, PT ;  /* 0x000000ff1c00720c */ /* 0x000fe20003f26270 */
[C---:B------:R-:W-:Y:S02]  /*10b0*/  IMAD R28, R10.reuse, R15, R29 ;  /* 0x0000000f0a1c7224 */ /* 0x040fe400078e021d */
[----:B------:R-:W-:Y:S01]  /*10c0*/  VIADD R32, R13, 0x48 ;  /* 0x000000480d207836 */ /* 0x000fe20000000000 */
[----:B------:R-:W-:Y:S01]  /*10d0*/  ISETP.GT.U32.AND P5, PT, R10, R23, PT ;  /* 0x000000170a00720c */ /* 0x000fe20003fa4070 */
[----:B------:R-:W-:-:S03]  /*10e0*/  IMAD.HI.U32 R14, R8, R27, RZ ;  /* 0x0000001b080e7227 */ /* 0x000fc600078e00ff */
[----:B------:R-:W-:Y:S01]  /*10f0*/  IABS R33, R32 ;  /* 0x0000002000217213 */ /* 0x000fe20000000000 */
[----:B------:R-:W-:Y:S01]  /*1100*/  @!P6 IMAD.IADD R24, R24, 0x1, -R10 ;  /* 0x000000011818e824 */ /* 0x000fe200078e0a0a */
[----:B------:R-:W-:Y:S01]  /*1110*/  ISETP.GT.U32.AND P6, PT, R10, R28, PT ;  /* 0x0000001c0a00720c */ /* 0x000fe20003fc4070 */
[----:B------:R-:W-:Y:S02]  /*1120*/  IMAD.MOV R14, RZ, RZ, -R14 ;  /* 0x000000ffff0e7224 */ /* 0x000fe400078e0a0e */
[----:B------:R-:W-:Y:S02]  /*1130*/  VIADD R36, R13, 0x40 ;  /* 0x000000400d247836 */ /* 0x000fe40000000000 */
[----:B------:R-:W-:-:S04]  /*1140*/  IMAD.HI.U32 R15, R8, R35, RZ ;  /* 0x00000023080f7227 */ /* 0x000fc800078e00ff */
[----:B------:R-:W-:Y:S01]  /*1150*/  @!P0 IMAD.MOV R22, RZ, RZ, -R22 ;  /* 0x000000ffff168224 */ /* 0x000fe200078e0a16 */
[----:B------:R-:W-:Y:S01]  /*1160*/  ISETP.GE.AND P0, PT, R26, RZ, PT ;  /* 0x000000ff1a00720c */ /* 0x000fe20003f06270 */
[----:B------:R-:W-:Y:S01]  /*1170*/  @!P2 IMAD.IADD R25, R25, 0x1, -R10 ;  /* 0x000000011919a824 */ /* 0x000fe200078e0a0a */
[----:B------:R-:W-:Y:S01]  /*1180*/  ISETP.GE.AND P2, PT, R30, RZ, PT ;  /* 0x000000ff1e00720c */ /* 0x000fe20003f46270 */
[----:B------:R-:W-:Y:S01]  /*1190*/  IMAD R26, R10, R14, R27 ;  /* 0x0000000e0a1a7224 */ /* 0x000fe200078e021b */
[----:B------:R-:W-:Y:S01]  /*11a0*/  IABS R30, R36 ;  /* 0x00000024001e7213 */ /* 0x000fe20000000000 */
[----:B------:R-:W-:-:S04]  /*11b0*/  IMAD.HI.U32 R14, R8, R33, RZ ;  /* 0x00000021080e7227 */ /* 0x000fc800078e00ff */
[----:B------:R-:W-:Y:S02]  /*11c0*/  IMAD.MOV R15, RZ, RZ, -R15 ;  /* 0x000000ffff0f7224 */ /* 0x000fe400078e0a0f */
[--C-:B------:R-:W-:Y:S01]  /*11d0*/  @!P5 IMAD.IADD R23, R23, 0x1, -R10.reuse ;  /* 0x000000011717d824 */ /* 0x100fe200078e0a0a */
[----:B------:R-:W-:Y:S01]  /*11e0*/  ISETP.GT.U32.AND P5, PT, R10, R26, PT ;  /* 0x0000001a0a00720c */ /* 0x000fe20003fa4070 */
[----:B------:R-:W-:Y:S02]  /*11f0*/  @!P6 IMAD.IADD R28, R28, 0x1, -R10 ;  /* 0x000000011c1ce824 */ /* 0x000fe400078e0a0a */
[----:B------:R-:W-:Y:S02]  /*1200*/  IMAD.MOV R14, RZ, RZ, -R14 ;  /* 0x000000ffff0e7224 */ /* 0x000fe400078e0a0e */
[----:B------:R-:W-:Y:S02]  /*1210*/  IMAD R29, R10, R15, R35 ;  /* 0x0000000f0a1d7224 */ /* 0x000fe400078e0223 */
[----:B------:R-:W-:-:S02]  /*1220*/  IMAD.MOV.U32 R15, RZ, RZ, R30 ;  /* 0x000000ffff0f7224 */ /* 0x000fc400078e001e */
[----:B------:R-:W-:Y:S01]  /*1230*/  @!P3 IMAD.MOV R23, RZ, RZ, -R23 ;  /* 0x000000ffff17b224 */ /* 0x000fe200078e0a17 */
[C---:B------:R-:W-:Y:S01]  /*1240*/  ISETP.GT.U32.AND P3, PT, R10.reuse, R28, PT ;  /* 0x0000001c0a00720c */ /* 0x040fe20003f64070 */
[----:B------:R-:W-:Y:S02]  /*1250*/  IMAD R27, R10, R14, R33 ;  /* 0x0000000e0a1b7224 */ /* 0x000fe400078e0221 */
[----:B------:R-:W-:-:S04]  /*1260*/  IMAD.HI.U32 R14, R8, R15, RZ ;  /* 0x0000000f080e7227 */ /* 0x000fc800078e00ff */
[----:B------:R-:W-:Y:S01]  /*1270*/  @!P4 IMAD.MOV R24, RZ, RZ, -R24 ;  /* 0x000000ffff18c224 */ /* 0x000fe200078e0a18 */
[----:B------:R-:W-:Y:S01]  /*1280*/  ISETP.GT.U32.AND P4, PT, R10, R29, PT ;  /* 0x0000001d0a00720c */ /* 0x000fe20003f84070 */
[----:B------:R-:W-:Y:S02]  /*1290*/  VIADD R35, R13, 0x3c ;  /* 0x0000003c0d237836 */ /* 0x000fe40000000000 */
[----:B------:R-:W-:Y:S02]  /*12a0*/  IMAD.MOV R14, RZ, RZ, -R14 ;  /* 0x000000ffff0e7224 */ /* 0x000fe400078e0a0e */
[--C-:B------:R-:W-:Y:S01]  /*12b0*/  @!P5 IMAD.IADD R26, R26, 0x1, -R10.reuse ;  /* 0x000000011a1ad824 */ /* 0x100fe200078e0a0a */
[----:B------:R-:W-:Y:S01]  /*12c0*/  IABS R33, R35 ;  /* 0x0000002300217213 */ /* 0x000fe20000000000 */
[C---:B------:R-:W-:Y:S01]  /*12d0*/  IMAD R30, R10.reuse, R14, R15 ;  /* 0x0000000e0a1e7224 */ /* 0x040fe200078e020f */
[----:B------:R-:W-:Y:S01]  /*12e0*/  ISETP.GT.U32.AND P5, PT, R10, R27, PT ;  /* 0x0000001b0a00720c */ /* 0x000fe20003fa4070 */
[----:B------:R-:W-:Y:S01]  /*12f0*/  @!P3 IMAD.IADD R28, R28, 0x1, -R10 ;  /* 0x000000011c1cb824 */ /* 0x000fe200078e0a0a */
[----:B------:R-:W-:Y:S01]  /*1300*/  ISETP.GT.U32.AND P6, PT, R10, R26, PT ;  /* 0x0000001a0a00720c */ /* 0x000fe20003fc4070 */
[----:B------:R-:W-:Y:S01]  /*1310*/  IMAD.HI.U32 R14, R8, R33, RZ ;  /* 0x00000021080e7227 */ /* 0x000fe200078e00ff */
[----:B------:R-:W-:-:S03]  /*1320*/  ISETP.GT.U32.AND P3, PT, R10, R30, PT ;  /* 0x0000001e0a00720c */ /* 0x000fc60003f64070 */
[----:B------:R-:W-:Y:S02]  /*1330*/  @!P4 IMAD.IADD R29, R29, 0x1, -R10 ;  /* 0x000000011d1dc824 */ /* 0x000fe400078e0a0a */
[----:B------:R-:W-:Y:S02]  /*1340*/  IMAD.MOV R14, RZ, RZ, -R14 ;  /* 0x000000ffff0e7224 */ /* 0x000fe400078e0a0e */
[----:B------:R-:W-:Y:S01]  /*1350*/  @!P1 IMAD.MOV R25, RZ, RZ, -R25 ;  /* 0x000000ffff199224 */ /* 0x000fe200078e0a19 */
[C---:B------:R-:W-:Y:S01]  /*1360*/  ISETP.GT.U32.AND P4, PT, R10.reuse, R29, PT ;  /* 0x0000001d0a00720c */ /* 0x040fe20003f84070 */
[----:B------:R-:W-:Y:S02]  /*1370*/  IMAD R15, R10, R14, R33 ;  /* 0x0000000e0a0f7224 */ /* 0x000fe400078e0221 */
[--C-:B------:R-:W-:Y:S01]  /*1380*/  @!P6 IMAD.IADD R26, R26, 0x1, -R10.reuse ;  /* 0x000000011a1ae824 */ /* 0x100fe200078e0a0a */
[----:B------:R-:W-:Y:S01]  /*1390*/  ISETP.GE.AND P6, PT, R34, RZ, PT ;  /* 0x000000ff2200720c */ /* 0x000fe20003fc6270 */
[--C-:B------:R-:W-:Y:S01]  /*13a0*/  @!P3 IMAD.IADD R30, R30, 0x1, -R10.reuse ;  /* 0x000000011e1eb824 */ /* 0x100fe200078e0a0a */
[----:B------:R-:W-:Y:S01]  /*13b0*/  ISETP.GT.U32.AND P3, PT, R10, R15, PT ;  /* 0x0000000f0a00720c */ /* 0x000fe20003f64070 */
[----:B------:R-:W-:Y:S01]  /*13c0*/  @!P5 IMAD.IADD R27, R27, 0x1, -R10 ;  /* 0x000000011b1bd824 */ /* 0x000fe200078e0a0a */
[----:B------:R-:W-:Y:S01]  /*13d0*/  ISETP.GE.AND P5, PT, R32, RZ, PT ;  /* 0x000000ff2000720c */ /* 0x000fe20003fa6270 */
[----:B------:R-:W-:-:S02]  /*13e0*/  VIADD R14, R13, 0x38 ;  /* 0x000000380d0e7836 */ /* 0x000fc40000000000 */
[----:B------:R-:W-:Y:S01]  /*13f0*/  @!P2 IMAD.MOV R28, RZ, RZ, -R28 ;  /* 0x000000ffff1ca224 */ /* 0x000fe200078e0a1c */
[C---:B------:R-:W-:Y:S01]  /*1400*/  ISETP.GT.U32.AND P1, PT, R10.reuse, R27, PT ;  /* 0x0000001b0a00720c */ /* 0x040fe20003f24070 */
[----:B------:R-:W-:Y:S01]  /*1410*/  @!P4 IMAD.IADD R29, R29, 0x1, -R10 ;  /* 0x000000011d1dc824 */ /* 0x000fe200078e0a0a */
[----:B------:R-:W-:Y:S01]  /*1420*/  ISETP.GT.U32.AND P2, PT, R10, R30, PT ;  /* 0x0000001e0a00720c */ /* 0x000fe20003f44070 */
[----:B------:R-:W-:Y:S01]  /*1430*/  VIADD R33, R13, 0x30 ;  /* 0x000000300d217836 */ /* 0x000fe20000000000 */
[----:B------:R-:W-:Y:S01]  /*1440*/  ISETP.GE.AND P4, PT, R14, RZ, PT ;  /* 0x000000ff0e00720c */ /* 0x000fe20003f86270 */
[----:B------:R-:W-:Y:S01]  /*1450*/  @!P0 IMAD.MOV R26, RZ, RZ, -R26 ;  /* 0x000000ffff1a8224 */ /* 0x000fe200078e0a1a */
[----:B------:R-:W-:Y:S01]  /*1460*/  IABS R14, R14 ;  /* 0x0000000e000e7213 */ /* 0x000fe20000000000 */
[----:B------:R-:W-:Y:S01]  /*1470*/  @!P6 IMAD.MOV R29, RZ, RZ, -R29 ;  /* 0x000000ffff1de224 */ /* 0x000fe200078e0a1d */
[----:B------:R-:W-:Y:S01]  /*1480*/  ISETP.GE.AND P0, PT, R36, RZ, PT ;  /* 0x000000ff2400720c */ /* 0x000fe20003f06270 */
[----:B------:R-:W-:Y:S01]  /*1490*/  @!P3 IMAD.IADD R15, R15, 0x1, -R10 ;  /* 0x000000010f0fb824 */ /* 0x000fe200078e0a0a */
[----:B------:R-:W-:Y:S01]  /*14a0*/  ISETP.GE.AND P6, PT, R33, RZ, PT ;  /* 0x000000ff2100720c */ /* 0x000fe20003fc6270 */
[----:B------:R-:W-:Y:S01]  /*14b0*/  VIADD R34, R13, 0x2c ;  /* 0x0000002c0d227836 */ /* 0x000fe20000000000 */
[----:B------:R-:W-:Y:S01]  /*14c0*/  IABS R39, R33 ;  /* 0x0000002100277213 */ /* 0x000fe20000000000 */
[----:B------:R-:W-:Y:S01]  /*14d0*/  IMAD.MOV.U32 R33, RZ, RZ, R14 ;  /* 0x000000ffff217224 */ /* 0x000fe200078e000e */
[----:B------:R-:W-:Y:S01]  /*14e0*/  ISETP.GT.U32.AND P3, PT, R10, R15, PT ;  /* 0x0000000f0a00720c */ /* 0x000fe20003f64070 */
[----:B------:R-:W-:Y:S01]  /*14f0*/  @!P1 IMAD.IADD R27, R27, 0x1, -R10 ;  /* 0x000000011b1b9824 */ /* 0x000fe200078e0a0a */
[----:B------:R-:W-:Y:S01]  /*1500*/  ISETP.GE.AND P1, PT, R35, RZ, PT ;  /* 0x000000ff2300720c */ /* 0x000fe20003f26270 */
[----:B------:R-:W-:Y:S01]  /*1510*/  IMAD.HI.U32 R14, R8, R33, RZ ;  /* 0x00000021080e7227 */ /* 0x000fe200078e00ff */
[----:B------:R-:W-:-:S03]  /*1520*/  IABS R41, R34 ;  /* 0x0000002200297213 */ /* 0x000fc60000000000 */
[----:B------:R-:W-:Y:S02]  /*1530*/  VIADD R35, R13, 0x28 ;  /* 0x000000280d237836 */ /* 0x000fe40000000000 */
[----:B------:R-:W-:Y:S01]  /*1540*/  @!P2 IMAD.IADD R30, R30, 0x1, -R10 ;  /* 0x000000011e1ea824 */ /* 0x000fe200078e0a0a */
[----:B------:R-:W-:Y:S01]  /*1550*/  ISETP.GE.AND P2, PT, R34, RZ, PT ;  /* 0x000000ff2200720c */ /* 0x000fe20003f46270 */
[----:B------:R-:W-:Y:S01]  /*1560*/  IMAD.MOV R14, RZ, RZ, -R14 ;  /* 0x000000ffff0e7224 */ /* 0x000fe200078e0a0e */
[----:B------:R-:W-:Y:S01]  /*1570*/  IABS R43, R35 ;  /* 0x00000023002b7213 */ /* 0x000fe20000000000 */
[----:B------:R-:W-:Y:S01]  /*1580*/  @!P0 IMAD.MOV R30, RZ, RZ, -R30 ;  /* 0x000000ffff1e8224 */ /* 0x000fe200078e0a1e */
[----:B------:R-:W-:Y:S01]  /*1590*/  ISETP.GE.AND P0, PT, R35, RZ, PT ;  /* 0x000000ff2300720c */ /* 0x000fe20003f06270 */
[----:B------:R-:W-:Y:S02]  /*15a0*/  IMAD R35, R10, R14, R33 ;  /* 0x0000000e0a237224 */ /* 0x000fe400078e0221 */
[----:B------:R-:W-:-:S02]  /*15b0*/  @!P3 IMAD.IADD R15, R15, 0x1, -R10 ;  /* 0x000000010f0fb824 */ /* 0x000fc400078e0a0a */
[----:B------:R-:W-:Y:S01]  /*15c0*/  VIADD R32, R13, 0x34 ;  /* 0x000000340d207836 */ /* 0x000fe20000000000 */
[----:B------:R-:W-:Y:S01]  /*15d0*/  ISETP.GT.U32.AND P3, PT, R10, R35, PT ;  /* 0x000000230a00720c */ /* 0x000fe20003f64070 */
[----:B------:R-:W-:-:S03]  /*15e0*/  IMAD.HI.U32 R33, R8, R41, RZ ;  /* 0x0000002908217227 */ /* 0x000fc600078e00ff */
[----:B------:R-:W-:Y:S01]  /*15f0*/  IABS R37, R32 ;  /* 0x0000002000257213 */ /* 0x000fe20000000000 */
[----:B------:R-:W-:Y:S02]  /*1600*/  IMAD.MOV R33, RZ, RZ, -R33 ;  /* 0x000000ffff217224 */ /* 0x000fe400078e0a21 */
[----:B------:R-:W-:Y:S01]  /*1610*/  @!P5 IMAD.MOV R27, RZ, RZ, -R27 ;  /* 0x000000ffff1bd224 */ /* 0x000fe200078e0a1b */
[----:B------:R-:W-:Y:S01]  /*1620*/  ISETP.GE.AND P5, PT, R32, RZ, PT ;  /* 0x000000ff2000720c */ /* 0x000fe20003fa6270 */
[----:B------:R-:W-:-:S04]  /*1630*/  IMAD.HI.U32 R14, R8, R37, RZ ;  /* 0x00000025080e7227 */ /* 0x000fc800078e00ff */
[----:B------:R-:W-:Y:S02]  /*1640*/  @!P3 IMAD.IADD R35, R35, 0x1, -R10 ;  /* 0x000000012323b824 */ /* 0x000fe400078e0a0a */
[----:B------:R-:W-:Y:S02]  /*1650*/  IMAD.MOV R14, RZ, RZ, -R14 ;  /* 0x000000ffff0e7224 */ /* 0x000fe400078e0a0e */
[----:B------:R-:W-:Y:S01]  /*1660*/  IMAD.HI.U32 R32, R8, R39, RZ ;  /* 0x0000002708207227 */ /* 0x000fe200078e00ff */
[----:B------:R-:W-:-:S03]  /*1670*/  ISETP.GT.U32.AND P3, PT, R10, R35, PT ;  /* 0x000000230a00720c */ /* 0x000fc60003f64070 */
[C---:B------:R-:W-:Y:S02]  /*1680*/  IMAD R41, R10.reuse, R33, R41 ;  /* 0x000000210a297224 */ /* 0x040fe400078e0229 */
[C---:B------:R-:W-:Y:S02]  /*1690*/  IMAD R37, R10.reuse, R14, R37 ;  /* 0x0000000e0a257224 */ /* 0x040fe400078e0225 */
[----:B------:R-:W-:Y:S02]  /*16a0*/  IMAD.MOV.U32 R33, RZ, RZ, R15 ;  /* 0x000000ffff217224 */ /* 0x000fe400078e000f */
[----:B------:R-:W-:Y:S02]  /*16b0*/  IMAD.MOV R32, RZ, RZ, -R32 ;  /* 0x000000ffff207224 */ /* 0x000fe400078e0a20 */
[----:B------:R-:W-:Y:S01]  /*16c0*/  @!P1 IMAD.MOV R33, RZ, RZ, -R33 ;  /* 0x000000ffff219224 */ /* 0x000fe200078e0a21 */
[C---:B------:R-:W-:Y:S01]  /*16d0*/  ISETP.GT.U32.AND P1, PT, R10.reuse, R37, PT ;  /* 0x000000250a00720c */ /* 0x040fe20003f24070 */
[----:B------:R-:W-:-:S02]  /*16e0*/  IMAD R39, R10, R32, R39 ;  /* 0x000000200a277224 */ /* 0x000fc400078e0227 */
[--C-:B------:R-:W-:Y:S02]  /*16f0*/  @!P3 IMAD.IADD R35, R35, 0x1, -R10.reuse ;  /* 0x000000012323b824 */ /* 0x100fe400078e0a0a */
[C---:B------:R-:W-:Y:S01]  /*1700*/  VIADD R36, R13.reuse, 0x24 ;  /* 0x000000240d247836 */ /* 0x040fe20000000000 */
[----:B------:R-:W-:Y:S01]  /*1710*/  ISETP.GT.U32.AND P3, PT, R10, R39, PT ;  /* 0x000000270a00720c */ /* 0x000fe20003f64070 */
[----:B------:R-:W-:Y:S02]  /*1720*/  VIADD R38, R13, 0x20 ;  /* 0x000000200d267836 */ /* 0x000fe40000000000 */
[----:B------:R-:W-:Y:S01]  /*1730*/  IMAD.HI.U32 R34, R8, R43, RZ ;  /* 0x0000002b08227227 */ /* 0x000fe200078e00ff */
[----:B------:R-:W-:Y:S02]  /*1740*/  IABS R45, R36 ;  /* 0x00000024002d7213 */ /* 0x000fe40000000000 */
[----:B------:R-:W-:Y:S01]  /*1750*/  IABS R47, R38 ;  /* 0x00000026002f7213 */ /* 0x000fe20000000000 */
[----:B------:R-:W-:Y:S01]  /*1760*/  @!P1 IMAD.IADD R37, R37, 0x1, -R10 ;  /* 0x0000000125259824 */ /* 0x000fe200078e0a0a */
[----:B------:R-:W-:Y:S01]  /*1770*/  ISETP.GT.U32.AND P1, PT, R10, R41, PT ;  /* 0x000000290a00720c */ /* 0x000fe20003f24070 */
[----:B------:R-:W-:-:S04]  /*1780*/  IMAD.HI.U32 R14, R8, R45, RZ ;  /* 0x0000002d080e7227 */ /* 0x000fc800078e00ff */
[----:B------:R-:W-:Y:S01]  /*1790*/  @!P3 IMAD.IADD R39, R39, 0x1, -R10 ;  /* 0x000000012727b824 */ /* 0x000fe200078e0a0a */
[C---:B------:R-:W-:Y:S01]  /*17a0*/  ISETP.GT.U32.AND P3, PT, R10.reuse, R37, PT ;  /* 0x000000250a00720c */ /* 0x040fe20003f64070 */
[----:B------:R-:W-:Y:S02]  /*17b0*/  @!P4 IMAD.MOV R35, RZ, RZ, -R35 ;  /* 0x000000ffff23c224 */ /* 0x000fe400078e0a23 */
[----:B------:R-:W-:Y:S01]  /*17c0*/  IMAD.MOV R14, RZ, RZ, -R14 ;  /* 0x000000ffff0e7224 */ /* 0x000fe200078e0a0e */
[----:B------:R-:W-:Y:S01]  /*17d0*/  ISETP.GT.U32.AND P4, PT, R10, R39, PT ;  /* 0x000000270a00720c */ /* 0x000fe20003f84070 */
[----:B------:R-:W-:Y:S02]  /*17e0*/  IMAD.MOV R34, RZ, RZ, -R34 ;  /* 0x000000ffff227224 */ /* 0x000fe400078e0a22 */
[----:B------:R-:W-:Y:S02]  /*17f0*/  VIADD R40, R13, 0x1c ;  /* 0x0000001c0d287836 */ /* 0x000fe40000000000 */
[----:B------:R-:W-:-:S02]  /*1800*/  @!P1 IMAD.IADD R41, R41, 0x1, -R10 ;  /* 0x0000000129299824 */ /* 0x000fc400078e0a0a */
[----:B------:R-:W-:Y:S01]  /*1810*/  VIADD R42, R13, 0x18 ;  /* 0x000000180d2a7836 */ /* 0x000fe20000000000 */
[----:B------:R-:W-:Y:S01]  /*1820*/  IABS R49, R40 ;  /* 0x0000002800317213 */ /* 0x000fe20000000000 */
[C---:B------:R-:W-:Y:S01]  /*1830*/  IMAD R15, R10.reuse, R14, R45 ;  /* 0x0000000e0a0f7224 */ /* 0x040fe200078e022d */
[C---:B------:R-:W-:Y:S01]  /*1840*/  ISETP.GT.U32.AND P1, PT, R10.reuse, R41, PT ;  /* 0x000000290a00720c */ /* 0x040fe20003f24070 */
[----:B------:R-:W-:Y:S01]  /*1850*/  IMAD R43, R10, R34, R43 ;  /* 0x000000220a2b7224 */ /* 0x000fe200078e022b */
[----:B------:R-:W-:Y:S01]  /*1860*/  IABS R51, R42 ;  /* 0x0000002a00337213 */ /* 0x000fe20000000000 */
[----:B------:R-:W-:-:S04]  /*1870*/  IMAD.HI.U32 R14, R8, R47, RZ ;  /* 0x0000002f080e7227 */ /* 0x000fc800078e00ff */
[----:B------:R-:W-:Y:S02]  /*1880*/  IMAD.MOV R14, RZ, RZ, -R14 ;  /* 0x000000ffff0e7224 */ /* 0x000fe400078e0a0e */
[----:B------:R-:W-:Y:S01]  /*1890*/  @!P3 IMAD.IADD R37, R37, 0x1, -R10 ;  /* 0x000000012525b824 */ /* 0x000fe200078e0a0a */
[----:B------:R-:W-:Y:S01]  /*18a0*/  ISETP.GT.U32.AND P3, PT, R10, R43, PT ;  /* 0x0000002b0a00720c */ /* 0x000fe20003f64070 */
[----:B------:R-:W-:-:S04]  /*18b0*/  IMAD.HI.U32 R32, R8, R49, RZ ;  /* 0x0000003108207227 */ /* 0x000fc800078e00ff */
[----:B------:R-:W-:Y:S01]  /*18c0*/  @!P4 IMAD.IADD R39, R39, 0x1, -R10 ;  /* 0x000000012727c824 */ /* 0x000fe200078e0a0a */
[C---:B------:R-:W-:Y:S01]  /*18d0*/  ISETP.GT.U32.AND P4, PT, R10.reuse, R15, PT ;  /* 0x0000000f0a00720c */ /* 0x040fe20003f84070 */
[----:B------:R-:W-:Y:S02]  /*18e0*/  IMAD R47, R10, R14, R47 ;  /* 0x0000000e0a2f7224 */ /* 0x000fe400078e022f */
[----:B------:R-:W-:-:S04]  /*18f0*/  IMAD.HI.U32 R14, R8, R51, RZ ;  /* 0x00000033080e7227 */ /* 0x000fc800078e00ff */
[----:B------:R-:W-:Y:S02]  /*1900*/  IMAD.MOV R32, RZ, RZ, -R32 ;  /* 0x000000ffff207224 */ /* 0x000fe400078e0a20 */
[----:B------:R-:W-:Y:S02]  /*1910*/  IMAD.MOV R14, RZ, RZ, -R14 ;  /* 0x000000ffff0e7224 */ /* 0x000fe400078e0a0e */
[C---:B------:R-:W-:Y:S02]  /*1920*/  IMAD R49, R10.reuse, R32, R49 ;  /* 0x000000200a317224 */ /* 0x040fe400078e0231 */
[----:B------:R-:W-:Y:S01]  /*1930*/  @!P1 IMAD.IADD R41, R41, 0x1, -R10 ;  /* 0x0000000129299824 */ /* 0x000fe200078e0a0a */
[C---:B------:R-:W-:Y:S01]  /*1940*/  ISETP.GT.U32.AND P1, PT, R10.reuse, R47, PT ;  /* 0x0000002f0a00720c */ /* 0x040fe20003f24070 */
[----:B------:R-:W-:Y:S02]  /*1950*/  VIADD R44, R13, 0x14 ;  /* 0x000000140d2c7836 */ /* 0x000fe40000000000 */
[----:B------:R-:W-:-:S02]  /*1960*/  IMAD R51, R10, R14, R51 ;  /* 0x0000000e0a337224 */ /* 0x000fc400078e0233 */
[--C-:B------:R-:W-:Y:S01]  /*1970*/  @!P3 IMAD.IADD R43, R43, 0x1, -R10.reuse ;  /* 0x000000012b2bb824 */ /* 0x100fe200078e0a0a */
[C---:B------:R-:W-:Y:S01]  /*1980*/  ISETP.GT.U32.AND P3, PT, R10.reuse, R49, PT ;  /* 0x000000310a00720c */ /* 0x040fe20003f64070 */
[--C-:B------:R-:W-:Y:S01]  /*1990*/  @!P4 IMAD.IADD R15, R15, 0x1, -R10.reuse ;  /* 0x000000010f0fc824 */ /* 0x100fe200078e0a0a */
[----:B------:R-:W-:Y:S01]  /*19a0*/  IABS R53, R44 ;  /* 0x0000002c00357213 */ /* 0x000fe20000000000 */
        /* <DEDUP_REMOVED lines=8> */
[----:B------:R-:W-:-:S02]  /*1a30*/  IMAD.MOV R32, RZ, RZ, -R32 ;  /* 0x000000ffff207224 */ /* 0x000fc400078e0a20 */
[----:B------:R-:W-:Y:S01]  /*1a40*/  @!P3 IMAD.IADD R49, R49, 0x1, -R10 ;  /* 0x000000013131b824 */ /* 0x000fe200078e0a0a */
[C---:B------:R-:W-:Y:S01]  /*1a50*/  ISETP.GT.U32.AND P3, PT, R10.reuse, R47, PT ;  /* 0x0000002f0a00720c */ /* 0x040fe20003f64070 */
[----:B------:R-:W-:Y:S02]  /*1a60*/  IMAD R53, R10, R32, R53 ;  /* 0x000000200a357224 */ /* 0x000fe400078e0235 */
[----:B------:R-:W-:-:S04]  /*1a70*/  IMAD.HI.U32 R32, R8, R57, RZ ;  /* 0x0000003908207227 */ /* 0x000fc800078e00ff */
[----:B------:R-:W-:Y:S01]  /*1a80*/  @!P6 IMAD.MOV R39, RZ, RZ, -R39 ;  /* 0x000000ffff27e224 */ /* 0x000fe200078e0a27 */
[C---:B------:R-:W-:Y:S01]  /*1a90*/  ISETP.GT.U32.AND P6, PT, R10.reuse, R15, PT ;  /* 0x0000000f0a00720c */ /* 0x040fe20003fc4070 */
[----:B------:R-:W-:Y:S01]  /*1aa0*/  @!P4 IMAD.IADD R51, R51, 0x1, -R10 ;  /* 0x000000013333c824 */ /* 0x000fe200078e0a0a */
[----:B------:R-:W-:Y:S01]  /*1ab0*/  ISETP.GT.U32.AND P4, PT, R10, R49, PT ;  /* 0x000000310a00720c */ /* 0x000fe20003f84070 */
[----:B------:R-:W-:-:S04]  /*1ac0*/  IMAD.HI.U32 R14, R8, R55, RZ ;  /* 0x00000037080e7227 */ /* 0x000fc800078e00ff */
[----:B------:R-:W-:Y:S02]  /*1ad0*/  IMAD.MOV R32, RZ, RZ, -R32 ;  /* 0x000000ffff207224 */ /* 0x000fe400078e0a20 */
[----:B------:R-:W-:Y:S01]  /*1ae0*/  @!P2 IMAD.MOV R41, RZ, RZ, -R41 ;  /* 0x000000ffff29a224 */ /* 0x000fe200078e0a29 */
[C---:B------:R-:W-:Y:S01]  /*1af0*/  ISETP.GT.U32.AND P2, PT, R10.reuse, R51, PT ;  /* 0x000000330a00720c */ /* 0x040fe20003f44070 */
[----:B------:R-:W-:Y:S02]  /*1b00*/  IMAD.MOV R34, RZ, RZ, -R14 ;  /* 0x000000ffff227224 */ /* 0x000fe400078e0a0e */
[C---:B------:R-:W-:Y:S02]  /*1b10*/  IMAD R57, R10.reuse, R32, R57 ;  /* 0x000000200a397224 */ /* 0x040fe400078e0239 */
[C---:B------:R-:W-:Y:S02]  /*1b20*/  IMAD R55, R10.reuse, R34, R55 ;  /* 0x000000220a377224 */ /* 0x040fe400078e0237 */
[--C-:B------:R-:W-:Y:S01]  /*1b30*/  @!P3 IMAD.IADD R47, R47, 0x1, -R10.reuse ;  /* 0x000000012f2fb824 */ /* 0x100fe200078e0a0a */
[C---:B------:R-:W-:Y:S01]  /*1b40*/  ISETP.GT.U32.AND P3, PT, R10.reuse, R57, PT ;  /* 0x000000390a00720c */ /* 0x040fe20003f64070 */
[----:B------:R-:W-:Y:S01]  /*1b50*/  @!P6 IMAD.IADD R15, R15, 0x1, -R10 ;  /* 0x000000010f0fe824 */ /* 0x000fe200078e0a0a */
[----:B------:R-:W-:Y:S01]  /*1b60*/  ISETP.GT.U32.AND P6, PT, R10, R55, PT ;  /* 0x000000370a00720c */ /* 0x000fe20003fc4070 */
[----:B------:R-:W-:-:S04]  /*1b70*/  IMAD.HI.U32 R14, R8, R63, RZ ;  /* 0x0000003f080e7227 */ /* 0x000fc800078e00ff */
[----:B------:R-:W-:Y:S02]  /*1b80*/  VIADD R32, R13, 0x8 ;  /* 0x000000080d207836 */ /* 0x000fe40000000000 */
[----:B------:R-:W-:Y:S01]  /*1b90*/  @!P2 IMAD.IADD R51, R51, 0x1, -R10 ;  /* 0x000000013333a824 */ /* 0x000fe200078e0a0a */
[----:B------:R-:W-:Y:S01]  /*1ba0*/  ISETP.GE.AND P2, PT, R36, RZ, PT ;  /* 0x000000ff2400720c */ /* 0x000fe20003f46270 */
[----:B------:R-:W-:Y:S01]  /*1bb0*/  IMAD.MOV R14, RZ, RZ, -R14 ;  /* 0x000000ffff0e7224 */ /* 0x000fe200078e0a0e */
[----:B------:R-:W-:Y:S01]  /*1bc0*/  IABS R59, R32 ;  /* 0x00000020003b7213 */ /* 0x000fe20000000000 */
[----:B------:R-:W-:Y:S01]  /*1bd0*/  @!P5 IMAD.MOV R37, RZ, RZ, -R37 ;  /* 0x000000ffff25d224 */ /* 0x000fe200078e0a25 */
[C---:B------:R-:W-:Y:S01]  /*1be0*/  ISETP.GE.AND P5, PT, R13.reuse, RZ, PT ;  /* 0x000000ff0d00720c */ /* 0x040fe20003fa6270 */
[----:B------:R-:W-:Y:S01]  /*1bf0*/  IMAD R63, R10, R14, R63 ;  /* 0x0000000e0a3f7224 */ /* 0x000fe200078e023f */
[----:B------:R-:W-:Y:S01]  /*1c00*/  SHF.R.U32.HI R36, RZ, 0x2, R110 ;  /* 0x00000002ff247819 */ /* 0x000fe2000001166e */
[----:B------:R-:W-:-:S02]  /*1c10*/  VIADD R14, R13, 0x4 ;  /* 0x000000040d0e7836 */ /* 0x000fc40000000000 */
[----:B------:R-:W-:Y:S01]  /*1c20*/  @!P3 IMAD.IADD R57, R57, 0x1, -R10 ;  /* 0x000000013939b824 */ /* 0x000fe200078e0a0a */
[----:B------:R-:W-:Y:S01]  /*1c30*/  ISETP.GE.AND P3, PT, R42, RZ, PT ;  /* 0x000000ff2a00720c */ /* 0x000fe20003f66270 */
[----:B------:R-:W-:Y:S01]  /*1c40*/  IMAD.HI.U32 R13, R8, R59, RZ ;  /* 0x0000003b080d7227 */ /* 0x000fe200078e00ff */
[----:B------:R-:W-:-:S03]  /*1c50*/  IABS R61, R14 ;  /* 0x0000000e003d7213 */ /* 0x000fc60000000000 */
[----:B------:R-:W-:Y:S01]  /*1c60*/  @!P6 IMAD.IADD R55, R55, 0x1, -R10 ;  /* 0x000000013737e824 */ /* 0x000fe200078e0a0a */
[----:B------:R-:W-:Y:S01]  /*1c70*/  ISETP.GE.AND P6, PT, R40, RZ, PT ;  /* 0x000000ff2800720c */ /* 0x000fe20003fc6270 */
[----:B------:R-:W-:Y:S01]  /*1c80*/  IMAD.MOV.U32 R45, RZ, RZ, R15 ;  /* 0x000000ffff2d7224 */ /* 0x000fe200078e000f */
[----:B------:R-:W-:Y:S01]  /*1c90*/  SHF.R.S32.HI R15, RZ, 0x2, R110 ;  /* 0x00000002ff0f7819 */ /* 0x000fe2000001146e */
[----:B------:R-:W-:Y:S01]  /*1ca0*/  @!P1 IMAD.IADD R43, R43, 0x1, -R10 ;  /* 0x000000012b2b9824 */ /* 0x000fe200078e0a0a */
[C---:B------:R-:W-:Y:S01]  /*1cb0*/  ISETP.GT.U32.AND P1, PT, R10.reuse, R53, PT ;  /* 0x000000350a00720c */ /* 0x040fe20003f24070 */
[----:B------:R-:W-:Y:S01]  /*1cc0*/  IMAD.MOV R13, RZ, RZ, -R13 ;  /* 0x000000ffff0d7224 */ /* 0x000fe200078e0a0d */
[----:B------:R-:W-:Y:S01]  /*1cd0*/  SGXT R15, R15, 0x1 ;  /* 0x000000010f0f781a */ /* 0x000fe20000000200 */
[----:B------:R-:W-:Y:S01]  /*1ce0*/  @!P2 IMAD.MOV R45, RZ, RZ, -R45 ;  /* 0x000000ffff2da224 */ /* 0x000fe200078e0a2d */
[----:B------:R-:W-:Y:S01]  /*1cf0*/  ISETP.GT.U32.AND P2, PT, R10, R55, PT ;  /* 0x000000370a00720c */ /* 0x000fe20003f44070 */
[----:B------:R-:W-:-:S04]  /*1d00*/  IMAD.HI.U32 R8, R8, R61, RZ ;  /* 0x0000003d08087227 */ /* 0x000fc800078e00ff */
[C---:B------:R-:W-:Y:S02]  /*1d10*/  IMAD R59, R10.reuse, R13, R59 ;  /* 0x0000000d0a3b7224 */ /* 0x040fe400078e023b */
[----:B------:R-:W-:Y:S02]  /*1d20*/  IMAD.MOV R8, RZ, RZ, -R8 ;  /* 0x000000ffff087224 */ /* 0x000fe400078e0a08 */
[--C-:B------:R-:W-:Y:S01]  /*1d30*/  @!P4 IMAD.IADD R49, R49, 0x1, -R10.reuse ;  /* 0x000000013131c824 */ /* 0x100fe200078e0a0a */
[C---:B------:R-:W-:Y:S01]  /*1d40*/  ISETP.GT.U32.AND P4, PT, R10.reuse, R63, PT ;  /* 0x0000003f0a00720c */ /* 0x040fe20003f84070 */
[----:B------:R-:W-:Y:S01]  /*1d50*/  @!P3 IMAD.MOV R51, RZ, RZ, -R51 ;  /* 0x000000ffff33b224 */ /* 0x000fe200078e0a33 */
[C---:B------:R-:W-:Y:S01]  /*1d60*/  ISETP.GT.U32.AND P3, PT, R10.reuse, R59, PT ;  /* 0x0000003b0a00720c */ /* 0x040fe20003f64070 */
[----:B------:R-:W-:Y:S02]  /*1d70*/  IMAD R61, R10, R8, R61 ;  /* 0x000000080a3d7224 */ /* 0x000fe400078e023d */
[--C-:B------:R-:W-:Y:S01]  /*1d80*/  @!P1 IMAD.IADD R53, R53, 0x1, -R10.reuse ;  /* 0x0000000135359824 */ /* 0x100fe200078e0a0a */
[----:B------:R-:W-:Y:S01]  /*1d90*/  ISETP.GE.AND P1, PT, R38, RZ, PT ;  /* 0x000000ff2600720c */ /* 0x000fe20003f26270 */
[--C-:B------:R-:W-:Y:S01]  /*1da0*/  @!P2 IMAD.IADD R55, R55, 0x1, -R10.reuse ;  /* 0x000000013737a824 */ /* 0x100fe200078e0a0a */
[C---:B------:R-:W-:Y:S01]  /*1db0*/  ISETP.GT.U32.AND P2, PT, R10.reuse, R61, PT ;  /* 0x0000003d0a00720c */ /* 0x040fe20003f44070 */
[----:B------:R-:W-:Y:S01]  /*1dc0*/  @!P0 IMAD.MOV R43, RZ, RZ, -R43 ;  /* 0x000000ffff2b8224 */ /* 0x000fe200078e0a2b */
[----:B------:R-:W-:Y:S01]  /*1dd0*/  ISETP.GT.U32.AND P0, PT, R10, R53, PT ;  /* 0x000000350a00720c */ /* 0x000fe20003f04070 */
[----:B------:R-:W-:Y:S01]  /*1de0*/  @!P6 IMAD.MOV R49, RZ, RZ, -R49 ;  /* 0x000000ffff31e224 */ /* 0x000fe200078e0a31 */
[----:B------:R-:W-:Y:S01]  /*1df0*/  ISETP.GE.AND P6, PT, R44, RZ, PT ;  /* 0x000000ff2c00720c */ /* 0x000fe20003fc6270 */
[----:B------:R-:W-:-:S02]  /*1e00*/  @!P4 IMAD.IADD R63, R63, 0x1, -R10 ;  /* 0x000000013f3fc824 */ /* 0x000fc400078e0a0a */
[--C-:B------:R-:W-:Y:S02]  /*1e10*/  @!P3 IMAD.IADD R59, R59, 0x1, -R10.reuse ;  /* 0x000000013b3bb824 */ /* 0x100fe400078e0a0a */
[----:B------:R-:W-:Y:S01]  /*1e20*/  IMAD.SHL.U32 R13, R110, 0x20, RZ ;  /* 0x000000206e0d7824 */ /* 0x000fe200078e00ff */
[C---:B------:R-:W-:Y:S01]  /*1e30*/  ISETP.GT.U32.AND P4, PT, R10.reuse, R63, PT ;  /* 0x0000003f0a00720c */ /* 0x040fe20003f84070 */
[----:B------:R-:W-:Y:S01]  /*1e40*/  @!P1 IMAD.MOV R47, RZ, RZ, -R47 ;  /* 0x000000ffff2f9224 */ /* 0x000fe200078e0a2f */
[C---:B------:R-:W-:Y:S01]  /*1e50*/  ISETP.GT.U32.AND P1, PT, R10.reuse, R57, PT ;  /* 0x000000390a00720c */ /* 0x040fe20003f24070 */
[--C-:B------:R-:W-:Y:S01]  /*1e60*/  @!P2 IMAD.IADD R61, R61, 0x1, -R10.reuse ;  /* 0x000000013d3da824 */ /* 0x100fe200078e0a0a */
[----:B------:R-:W-:Y:S01]  /*1e70*/  ISETP.GT.U32.AND P3, PT, R10, R59, PT ;  /* 0x0000003b0a00720c */ /* 0x000fe20003f64070 */
[--C-:B------:R-:W-:Y:S01]  /*1e80*/  @!P0 IMAD.IADD R53, R53, 0x1, -R10.reuse ;  /* 0x0000000135358824 */ /* 0x100fe200078e0a0a */
[----:B------:R-:W-:Y:S01]  /*1e90*/  ISETP.GE.AND P0, PT, R46, RZ, PT ;  /* 0x000000ff2e00720c */ /* 0x000fe20003f06270 */
[----:B------:R-:W-:Y:S01]  /*1ea0*/  IMAD.SHL.U32 R8, R110, 0x40, RZ ;  /* 0x000000406e087824 */ /* 0x000fe200078e00ff */
[----:B------:R-:W-:Y:S01]  /*1eb0*/  ISETP.GT.U32.AND P2, PT, R10, R61, PT ;  /* 0x0000003d0a00720c */ /* 0x000fe20003f44070 */
[----:B------:R-:W-:Y:S01]  /*1ec0*/  @!P6 IMAD.MOV R53, RZ, RZ, -R53 ;  /* 0x000000ffff35e224 */ /* 0x000fe200078e0a35 */
[----:B------:R-:W-:Y:S01]  /*1ed0*/  LOP3.LUT R13, R13, 0x60, RZ, 0xc0, !PT ;  /* 0x000000600d0d7812 */ /* 0x000fe200078ec0ff */
[----:B--2---:R-:W-:Y:S01]  /*1ee0*/  IMAD R106, R9, UR11, RZ ;  /* 0x0000000b096a7c24 */ /* 0x004fe2000f8e02ff */
[----:B------:R-:W-:Y:S01]  /*1ef0*/  LOP3.LUT R34, R8, 0x400, RZ, 0xc0, !PT ;  /* 0x0000040008227812 */ /* 0x000fe200078ec0ff */
[--C-:B------:R-:W-:Y:S01]  /*1f00*/  @!P4 IMAD.IADD R63, R63, 0x1, -R10.reuse ;  /* 0x000000013f3fc824 */ /* 0x100fe200078e0a0a */
[----:B------:R-:W-:Y:S01]  /*1f10*/  ISETP.GE.AND P4, PT, R32, RZ, PT ;  /* 0x000000ff2000720c */ /* 0x000fe20003f86270 */
[--C-:B------:R-:W-:Y:S01]  /*1f20*/  @!P1 IMAD.IADD R57, R57, 0x1, -R10.reuse ;  /* 0x0000000139399824 */ /* 0x100fe200078e0a0a */
[----:B------:R-:W-:Y:S01]  /*1f30*/  ISETP.GE.AND P1, PT, R48, RZ, PT ;  /* 0x000000ff3000720c */ /* 0x000fe20003f26270 */
[----:B------:R-:W-:Y:S01]  /*1f40*/  @!P3 IMAD.IADD R59, R59, 0x1, -R10 ;  /* 0x000000013b3bb824 */ /* 0x000fe200078e0a0a */
[----:B------:R-:W-:Y:S01]  /*1f50*/  ISETP.GE.AND P3, PT, R14, RZ, PT ;  /* 0x000000ff0e00720c */ /* 0x000fe20003f66270 */
[----:B------:R-:W-:Y:S01]  /*1f60*/  @!P0 IMAD.MOV R55, RZ, RZ, -R55 ;  /* 0x000000ffff378224 */ /* 0x000fe200078e0a37 */
[----:B------:R-:W-:Y:S01]  /*1f70*/  IADD3 R67, PT, PT, R13, UR5, R34 ;  /* 0x000000050d437c10 */ /* 0x000fe2000fffe022 */
[----:B------:R-:W-:Y:S01]  /*1f80*/  @!P2 IMAD.IADD R61, R61, 0x1, -R10 ;  /* 0x000000013d3da824 */ /* 0x000fe200078e0a0a */
[----:B------:R-:W-:Y:S01]  /*1f90*/  ISETP.NE.AND P2, PT, R31, RZ, PT ;  /* 0x000000ff1f00720c */ /* 0x000fe20003f45270 */
[----:B------:R-:W-:Y:S01]  /*1fa0*/  @!P5 IMAD.MOV R63, RZ, RZ, -R63 ;  /* 0x000000ffff3fd224 */ /* 0x000fe200078e0a3f */
[----:B------:R-:W-:Y:S01]  /*1fb0*/  LOP3.LUT R10, RZ, R31, RZ, 0x33, !PT ;  /* 0x0000001fff0a7212 */ /* 0x000fe200078e33ff */
[----:B------:R-:W-:Y:S01]  /*1fc0*/  IMAD R67, R12, 0x8, R67 ;  /* 0x000000080c437824 */ /* 0x000fe200078e0243 */
[----:B------:R-:W-:Y:S01]  /*1fd0*/  LOP3.LUT R32, R15, 0x90, RZ, 0xc0, !PT ;  /* 0x000000900f207812 */ /* 0x000fe200078ec0ff */
[----:B------:R-:W-:Y:S01]  /*1fe0*/  @!P4 IMAD.MOV R59, RZ, RZ, -R59 ;  /* 0x000000ffff3bc224 */ /* 0x000fe200078e0a3b */
[----:B------:R-:W-:Y:S01]  /*1ff0*/  SEL R18, R10, R18, !P2 ;  /* 0x000000120a127207 */ /* 0x000fe20005000000 */
[----:B------:R-:W-:Y:S01]  /*2000*/  @!P1 IMAD.MOV R57, RZ, RZ, -R57 ;  /* 0x000000ffff399224 */ /* 0x000fe200078e0a39 */
[----:B------:R-:W-:Y:S01]  /*2010*/  SHF.R.S32.HI R34, RZ, 0x1, R110 ;  /* 0x00000001ff227819 */ /* 0x000fe2000001146e */
[----:B------:R-:W-:Y:S01]  /*2020*/  @!P3 IMAD.MOV R61, RZ, RZ, -R61 ;  /* 0x000000ffff3db224 */ /* 0x000fe200078e0a3d */
[----:B------:R-:W-:Y:S01]  /*2030*/  SGXT.U32 R15, R36, 0x3 ;  /* 0x00000003240f781a */ /* 0x000fe20000000000 */
[----:B------:R-:W-:Y:S01]  /*2040*/  IMAD R18, R18, UR10, RZ ;  /* 0x0000000a12127c24 */ /* 0x000fe2000f8e02ff */
[----:B------:R-:W-:-:S02]  /*2050*/  SEL R11, R10, R11, !P2 ;  /* 0x0000000b0a0b7207 */ /* 0x000fc40005000000 */
[C---:B------:R-:W-:Y:S02]  /*2060*/  SEL R16, R10.reuse, R16, !P2 ;  /* 0x000000100a107207 */ /* 0x040fe40005000000 */
[C---:B------:R-:W-:Y:S01]  /*2070*/  SEL R17, R10.reuse, R17, !P2 ;  /* 0x000000110a117207 */ /* 0x040fe20005000000 */
[----:B------:R-:W-:Y:S01]  /*2080*/  IMAD R11, R11, UR10, RZ ;  /* 0x0000000a0b0b7c24 */ /* 0x000fe2000f8e02ff */
[----:B------:R-:W-:Y:S01]  /*2090*/  SEL R19, R10, R19, !P2 ;  /* 0x000000130a137207 */ /* 0x000fe20005000000 */
[----:B------:R-:W-:Y:S01]  /*20a0*/  IMAD R16, R16, UR10, RZ ;  /* 0x0000000a10107c24 */ /* 0x000fe2000f8e02ff */
[----:B------:R-:W-:Y:S01]  /*20b0*/  SEL R29, R10, R29, !P2 ;  /* 0x0000001d0a1d7207 */ /* 0x000fe20005000000 */
[----:B------:R-:W-:Y:S01]  /*20c0*/  IMAD R17, R17, UR10, RZ ;  /* 0x0000000a11117c24 */ /* 0x000fe2000f8e02ff */
[----:B------:R-:W-:Y:S01]  /*20d0*/  SGXT R12, R34, 0x1 ;  /* 0x00000001220c781a */ /* 0x000fe20000000200 */
[----:B------:R-:W-:Y:S01]  /*20e0*/  IMAD R19, R19, UR10, RZ ;  /* 0x0000000a13137c24 */ /* 0x000fe2000f8e02ff */
[----:B------:R-:W-:Y:S01]  /*20f0*/  LOP3.LUT R15, R15, 0x40, R8, 0xf8, !PT ;  /* 0x000000400f0f7812 */ /* 0x000fe200078ef808 */
[----:B------:R-:W-:Y:S01]  /*2100*/  IMAD R64, R29, UR10, RZ ;  /* 0x0000000a1d407c24 */ /* 0x000fe2000f8e02ff */
[----:B------:R-:W-:-:S02]  /*2110*/  SEL R20, R10, R20, !P2 ;  /* 0x000000140a147207 */ /* 0x000fc40005000000 */
[C---:B------:R-:W-:Y:S02]  /*2120*/  SEL R21, R10.reuse, R21, !P2 ;  /* 0x000000150a157207 */ /* 0x040fe40005000000 */
[----:B------:R-:W-:Y:S01]  /*2130*/  SEL R23, R10, R23, !P2 ;  /* 0x000000170a177207 */ /* 0x000fe20005000000 */
[----:B------:R-:W-:Y:S01]  /*2140*/  IMAD R20, R20, UR10, RZ ;  /* 0x0000000a14147c24 */ /* 0x000fe2000f8e02ff */
[C---:B------:R-:W-:Y:S01]  /*2150*/  SEL R25, R10.reuse, R25, !P2 ;  /* 0x000000190a197207 */ /* 0x040fe20005000000 */
[----:B------:R-:W-:Y:S01]  /*2160*/  IMAD R21, R21, UR10, RZ ;  /* 0x0000000a15157c24 */ /* 0x000fe2000f8e02ff */
[----:B------:R-:W-:Y:S02]  /*2170*/  SEL R27, R10, R27, !P2 ;  /* 0x0000001b0a1b7207 */ /* 0x000fe40005000000 */
[----:B------:R-:W-:Y:S01]  /*2180*/  LOP3.LUT R32, R32, 0x10, R65, 0x78, !PT ;  /* 0x0000001020207812 */ /* 0x000fe200078e7841 */
[----:B------:R-:W-:Y:S01]  /*2190*/  IMAD R34, R25, UR10, RZ ;  /* 0x0000000a19227c24 */ /* 0x000fe2000f8e02ff */
[C---:B------:R-:W-:Y:S01]  /*21a0*/  SEL R22, R10.reuse, R22, !P2 ;  /* 0x000000160a167207 */ /* 0x040fe20005000000 */
[----:B------:R-:W-:Y:S01]  /*21b0*/  IMAD R62, R27, UR10, RZ ;  /* 0x0000000a1b3e7c24 */ /* 0x000fe2000f8e02ff */
[----:B------:R-:W-:-:S02]  /*21c0*/  SEL R24, R10, R24, !P2 ;  /* 0x000000180a187207 */ /* 0x000fc40005000000 */
[----:B------:R-:W-:Y:S01]  /*21d0*/  SEL R26, R10, R26, !P2 ;  /* 0x0000001a0a1a7207 */ /* 0x000fe20005000000 */
[----:B------:R-:W-:Y:S01]  /*21e0*/  IMAD R22, R22, UR10, RZ ;  /* 0x0000000a16167c24 */ /* 0x000fe2000f8e02ff */
[C---:B------:R-:W-:Y:S02]  /*21f0*/  SEL R28, R10.reuse, R28, !P2 ;  /* 0x0000001c0a1c7207 */ /* 0x040fe40005000000 */
[----:B------:R-:W-:Y:S01]  /*2200*/  SEL R30, R10, R30, !P2 ;  /* 0x0000001e0a1e7207 */ /* 0x000fe20005000000 */
[----:B------:R-:W-:Y:S01]  /*2210*/  IMAD R36, R26, UR10, RZ ;  /* 0x0000000a1a247c24 */ /* 0x000fe2000f8e02ff */
[----:B------:R-:W-:Y:S01]  /*2220*/  SEL R33, R10, R33, !P2 ;  /* 0x000000210a217207 */ /* 0x000fe20005000000 */
[----:B------:R-:W-:Y:S01]  /*2230*/  IMAD R60, R28, UR10, RZ ;  /* 0x0000000a1c3c7c24 */ /* 0x000fe2000f8e02ff */
[----:B------:R-:W-:Y:S01]  /*2240*/  SEL R35, R10, R35, !P2 ;  /* 0x000000230a237207 */ /* 0x000fe20005000000 */
[----:B------:R-:W-:Y:S01]  /*2250*/  IMAD R66, R30, UR10, RZ ;  /* 0x0000000a1e427c24 */ /* 0x000fe2000f8e02ff */
[C---:B------:R-:W-:Y:S01]  /*2260*/  SEL R37, R10.reuse, R37, !P2 ;  /* 0x000000250a257207 */ /* 0x040fe20005000000 */
        /* <DEDUP_REMOVED lines=25> */
[----:B------:R-:W-:Y:S01]  /*2400*/  SEL R10, R10, R63, !P2 ;  /* 0x0000003f0a0a7207 */ /* 0x000fe20005000000 */
[----:B------:R-:W-:Y:S01]  /*2410*/  IMAD R59, R59, UR10, RZ ;  /* 0x0000000a3b3b7c24 */ /* 0x000fe2000f8e02ff */
[----:B------:R-:W-:Y:S01]  /*2420*/  LOP3.LUT R14, R15, 0x88, R12, 0xf8, !PT ;  /* 0x000000880f0e7812 */ /* 0x000fe200078ef80c */
[----:B------:R-:W-:Y:S01]  /*2430*/  IMAD R12, R23, UR10, RZ ;  /* 0x0000000a170c7c24 */ /* 0x000fe2000f8e02ff */
[----:B------:R-:W-:Y:S01]  /*2440*/  SHF.R.S32.HI R29, RZ, 0x1f, R18 ;  /* 0x0000001fff1d7819 */ /* 0x000fe20000011412 */
[----:B------:R-:W-:Y:S01]  /*2450*/  IMAD.IADD R15, R32, 0x1, R67 ;  /* 0x00000001200f7824 */ /* 0x000fe200078e0243 */
[----:B------:R-:W-:Y:S01]  /*2460*/  SHF.R.S32.HI R23, RZ, 0x1f, R11 ;  /* 0x0000001fff177819 */ /* 0x000fe2000001140b */
[----:B------:R-:W-:Y:S01]  /*2470*/  IMAD R32, R24, UR10, RZ ;  /* 0x0000000a18207c24 */ /* 0x000fe2000f8e02ff */
[----:B---3--:R-:W-:Y:S01]  /*2480*/  IADD3 R9, P5, PT, R11, UR14, RZ ;  /* 0x0000000e0b097c10 */ /* 0x008fe2000ffbe0ff */
[----:B------:R-:W-:Y:S01]  /*2490*/  IMAD R38, R61, UR10, RZ ;  /* 0x0000000a3d267c24 */ /* 0x000fe2000f8e02ff */
[----:B------:R-:W-:Y:S01]  /*24a0*/  SHF.R.S32.HI R25, RZ, 0x1f, R16 ;  /* 0x0000001fff197819 */ /* 0x000fe20000011410 */
[----:B------:R-:W0:Y:S01]  /*24b0*/  LDC R11, c[0x0][0x3a8] ;  /* 0x0000ea00ff0b7b82 */ /* 0x000e220000000800 */
[----:B------:R-:W-:Y:S01]  /*24c0*/  SHF.R.S32.HI R27, RZ, 0x1f, R17 ;  /* 0x0000001fff1b7819 */ /* 0x000fe20000011411 */
[----:B------:R-:W-:Y:S01]  /*24d0*/  IMAD R10, R10, UR10, RZ ;  /* 0x0000000a0a0a7c24 */ /* 0x000fe2000f8e02ff */
[----:B------:R-:W-:Y:S01]  /*24e0*/  IADD3 R18, P2, PT, R18, UR14, RZ ;  /* 0x0000000e12127c10 */ /* 0x000fe2000ff5e0ff */
[----:B------:R-:W1:Y:S01]  /*24f0*/  LDCU UR10, c[0x0][0x3ac] ;  /* 0x00007580ff0a77ac */ /* 0x000e620008000800 */
[----:B------:R-:W-:-:S02]  /*2500*/  IADD3 R16, P4, PT, R16, UR14, RZ ;  /* 0x0000000e10107c10 */ /* 0x000fc4000ff9e0ff */
[----:B------:R-:W-:Y:S02]  /*2510*/  IADD3 R17, P3, PT, R17, UR14, RZ ;  /* 0x0000000e11117c10 */ /* 0x000fe4000ff7e0ff */
[----:B------:R-:W-:Y:S02]  /*2520*/  SHF.R.S32.HI R31, RZ, 0x1f, R19 ;  /* 0x0000001fff1f7819 */ /* 0x000fe40000011413 */
[----:B------:R-:W-:Y:S02]  /*2530*/  IADD3 R19, P1, PT, R19, UR14, RZ ;  /* 0x0000000e13137c10 */ /* 0x000fe4000ff3e0ff */
[----:B------:R-:W-:Y:S02]  /*2540*/  SHF.R.S32.HI R61, RZ, 0x1f, R20 ;  /* 0x0000001fff3d7819 */ /* 0x000fe40000011414 */
[----:B------:R-:W-:Y:S02]  /*2550*/  SHF.R.S32.HI R63, RZ, 0x1f, R21 ;  /* 0x0000001fff3f7819 */ /* 0x000fe40000011415 */
[----:B------:R-:W-:-:S02]  /*2560*/  IADD3.X R29, PT, PT, R29, UR15, RZ, P2, !PT ;  /* 0x0000000f1d1d7c10 */ /* 0x000fc400097fe4ff */
[----:B------:R-:W-:Y:S02]  /*2570*/  IADD3 R20, P0, PT, R20, UR14, RZ ;  /* 0x0000000e14147c10 */ /* 0x000fe4000ff1e0ff */
[----:B------:R-:W-:Y:S01]  /*2580*/  IADD3 R21, P6, PT, R21, UR14, RZ ;  /* 0x0000000e15157c10 */ /* 0x000fe2000ffde0ff */
[----:B-1----:R-:W-:Y:S01]  /*2590*/  IMAD R119, R3, UR10, RZ ;  /* 0x0000000a03777c24 */ /* 0x002fe2000f8e02ff */
[----:B------:R-:W-:Y:S01]  /*25a0*/  SHF.R.S32.HI R65, RZ, 0x1f, R22 ;  /* 0x0000001fff417819 */ /* 0x000fe20000011416 */
[----:B------:R-:W-:Y:S01]  /*25b0*/  USHF.L.U32 UR4, UR10, 0x5, URZ ;  /* 0x000000050a047899 */ /* 0x000fe200080006ff */
[----:B------:R-:W-:Y:S01]  /*25c0*/  IADD3.X R23, PT, PT, R23, UR15, RZ, P5, !PT ;  /* 0x0000000f17177c10 */ /* 0x000fe2000affe4ff */
[----:B0-----:R-:W-:Y:S01]  /*25d0*/  IMAD.SHL.U32 R121, R11, 0x20, RZ ;  /* 0x000000200b797824 */ /* 0x001fe200078e00ff */
[----:B------:R-:W-:Y:S01]  /*25e0*/  IADD3.X R25, PT, PT, R25, UR15, RZ, P4, !PT ;  /* 0x0000000f19197c10 */ /* 0x000fe2000a7fe4ff */
[-C--:B------:R-:W-:Y:S01]  /*25f0*/  IMAD R123, R2, R11.reuse, RZ ;  /* 0x0000000b027b7224 */ /* 0x080fe200078e02ff */
[----:B------:R-:W-:Y:S01]  /*2600*/  IADD3.X R27, PT, PT, R27, UR15, RZ, P3, !PT ;  /* 0x0000000f1b1b7c10 */ /* 0x000fe20009ffe4ff */
[----:B------:R-:W-:Y:S01]  /*2610*/  IMAD R125, R6, R11, RZ ;  /* 0x0000000b067d7224 */ /* 0x000fe200078e02ff */
[----:B------:R-:W-:Y:S01]  /*2620*/  SHF.R.S32.HI R71, RZ, 0x1f, R34 ;  /* 0x0000001fff477819 */ /* 0x000fe20000011422 */
[----:B------:R-:W-:Y:S01]  /*2630*/  USHF.R.S32.HI UR10, URZ, 0x1f, UR4 ;  /* 0x0000001fff0a7899 */ /* 0x000fe20008011404 */
[----:B------:R-:W-:-:S02]  /*2640*/  IADD3 R28, P2, PT, R34, UR14, RZ ;  /* 0x0000000e221c7c10 */ /* 0x000fc4000ff5e0ff */
[----:B------:R-:W-:Y:S02]  /*2650*/  IADD3 R22, P5, PT, R22, UR14, RZ ;  /* 0x0000000e16167c10 */ /* 0x000fe4000ffbe0ff */
[----:B------:R-:W-:Y:S02]  /*2660*/  SHF.R.S32.HI R67, RZ, 0x1f, R12 ;  /* 0x0000001fff437819 */ /* 0x000fe4000001140c */
[----:B------:R-:W-:Y:S01]  /*2670*/  IADD3 R24, P4, PT, R12, UR14, RZ ;  /* 0x0000000e0c187c10 */ /* 0x000fe2000ff9e0ff */
[-C--:B------:R-:W-:Y:S01]  /*2680*/  IMAD R12, R5, R11.reuse, RZ ;  /* 0x0000000b050c7224 */ /* 0x080fe200078e02ff */
[----:B------:R-:W-:Y:S01]  /*2690*/  SHF.R.S32.HI R69, RZ, 0x1f, R32 ;  /* 0x0000001fff457819 */ /* 0x000fe20000011420 */
[----:B------:R-:W-:Y:S01]  /*26a0*/  IMAD R11, R4, R11, RZ ;  /* 0x0000000b040b7224 */ /* 0x000fe200078e02ff */
[----:B------:R-:W-:Y:S02]  /*26b0*/  IADD3 R26, P3, PT, R32, UR14, RZ ;  /* 0x0000000e201a7c10 */ /* 0x000fe4000ff7e0ff */
[----:B------:R-:W-:-:S02]  /*26c0*/  IADD3.X R31, PT, PT, R31, UR15, RZ, P1, !PT ;  /* 0x0000000f1f1f7c10 */ /* 0x000fc40008ffe4ff */
[----:B------:R-:W-:Y:S02]  /*26d0*/  SHF.R.S32.HI R73, RZ, 0x1f, R36 ;  /* 0x0000001fff497819 */ /* 0x000fe40000011424 */
[----:B------:R-:W-:Y:S02]  /*26e0*/  IADD3 R30, P1, PT, R36, UR14, RZ ;  /* 0x0000000e241e7c10 */ /* 0x000fe4000ff3e0ff */
[----:B------:R-:W-:Y:S02]  /*26f0*/  SHF.R.S32.HI R75, RZ, 0x1f, R60 ;  /* 0x0000001fff4b7819 */ /* 0x000fe4000001143c */
[----:B------:R-:W-:Y:S02]  /*2700*/  IADD3.X R61, PT, PT, R61, UR15, RZ, P0, !PT ;  /* 0x0000000f3d3d7c10 */ /* 0x000fe400087fe4ff */
[----:B------:R-:W-:Y:S02]  /*2710*/  SHF.R.S32.HI R77, RZ, 0x1f, R62 ;  /* 0x0000001fff4d7819 */ /* 0x000fe4000001143e */
[----:B------:R-:W-:-:S02]  /*2720*/  IADD3.X R63, PT, PT, R63, UR15, RZ, P6, !PT ;  /* 0x0000000f3f3f7c10 */ /* 0x000fc4000b7fe4ff */
[----:B------:R-:W-:Y:S02]  /*2730*/  IADD3.X R71, PT, PT, R71, UR15, RZ, P2, !PT ;  /* 0x0000000f47477c10 */ /* 0x000fe400097fe4ff */
[----:B------:R-:W-:Y:S02]  /*2740*/  IADD3 R60, P0, PT, R60, UR14, RZ ;  /* 0x0000000e3c3c7c10 */ /* 0x000fe4000ff1e0ff */
[----:B------:R-:W-:Y:S02]  /*2750*/  IADD3 R62, P6, PT, R62, UR14, RZ ;  /* 0x0000000e3e3e7c10 */ /* 0x000fe4000ffde0ff */
[----:B------:R-:W-:Y:S02]  /*2760*/  SHF.R.S32.HI R79, RZ, 0x1f, R64 ;  /* 0x0000001fff4f7819 */ /* 0x000fe40000011440 */
[----:B------:R-:W-:Y:S02]  /*2770*/  IADD3.X R65, PT, PT, R65, UR15, RZ, P5, !PT ;  /* 0x0000000f41417c10 */ /* 0x000fe4000affe4ff */
[----:B------:R-:W-:-:S02]  /*2780*/  SHF.R.S32.HI R81, RZ, 0x1f, R66 ;  /* 0x0000001fff517819 */ /* 0x000fc40000011442 */
[----:B------:R-:W-:Y:S02]  /*2790*/  IADD3.X R67, PT, PT, R67, UR15, RZ, P4, !PT ;  /* 0x0000000f43437c10 */ /* 0x000fe4000a7fe4ff */
[----:B------:R-:W-:Y:S02]  /*27a0*/  IADD3.X R69, PT, PT, R69, UR15, RZ, P3, !PT ;  /* 0x0000000f45457c10 */ /* 0x000fe40009ffe4ff */
[----:B------:R-:W-:Y:S02]  /*27b0*/  SHF.R.S32.HI R85, RZ, 0x1f, R35 ;  /* 0x0000001fff557819 */ /* 0x000fe40000011423 */
[----:B------:R-:W-:Y:S02]  /*27c0*/  IADD3 R70, P2, PT, R35, UR14, RZ ;  /* 0x0000000e23467c10 */ /* 0x000fe4000ff5e0ff */
[----:B------:R-:W-:Y:S02]  /*27d0*/  IADD3 R64, P5, PT, R64, UR14, RZ ;  /* 0x0000000e40407c10 */ /* 0x000fe4000ffbe0ff */
[----:B------:R-:W-:-:S02]  /*27e0*/  IADD3 R66, P4, PT, R66, UR14, RZ ;  /* 0x0000000e42427c10 */ /* 0x000fc4000ff9e0ff */
[----:B------:R-:W-:Y:S02]  /*27f0*/  SHF.R.S32.HI R83, RZ, 0x1f, R33 ;  /* 0x0000001fff537819 */ /* 0x000fe40000011421 */
[----:B------:R-:W-:Y:S02]  /*2800*/  IADD3 R68, P3, PT, R33, UR14, RZ ;  /* 0x0000000e21447c10 */ /* 0x000fe4000ff7e0ff */
[----:B------:R-:W-:Y:S02]  /*2810*/  IADD3.X R73, PT, PT, R73, UR15, RZ, P1, !PT ;  /* 0x0000000f49497c10 */ /* 0x000fe40008ffe4ff */
[----:B------:R-:W-:Y:S02]  /*2820*/  SHF.R.S32.HI R87, RZ, 0x1f, R37 ;  /* 0x0000001fff577819 */ /* 0x000fe40000011425 */
[----:B------:R-:W-:Y:S02]  /*2830*/  IADD3 R72, P1, PT, R37, UR14, RZ ;  /* 0x0000000e25487c10 */ /* 0x000fe4000ff3e0ff */
[----:B------:R-:W-:-:S02]  /*2840*/  IADD3.X R75, PT, PT, R75, UR15, RZ, P0, !PT ;  /* 0x0000000f4b4b7c10 */ /* 0x000fc400087fe4ff */
[----:B------:R-:W-:Y:S02]  /*2850*/  IADD3.X R77, PT, PT, R77, UR15, RZ, P6, !PT ;  /* 0x0000000f4d4d7c10 */ /* 0x000fe4000b7fe4ff */
[----:B------:R-:W-:Y:S02]  /*2860*/  IADD3.X R85, PT, PT, R85, UR15, RZ, P2, !PT ;  /* 0x0000000f55557c10 */ /* 0x000fe400097fe4ff */
[----:B------:R-:W-:Y:S02]  /*2870*/  SHF.R.S32.HI R89, RZ, 0x1f, R39 ;  /* 0x0000001fff597819 */ /* 0x000fe40000011427 */
[----:B------:R-:W-:Y:S02]  /*2880*/  IADD3 R74, P0, PT, R39, UR14, RZ ;  /* 0x0000000e274a7c10 */ /* 0x000fe4000ff1e0ff */
[----:B------:R-:W-:Y:S02]  /*2890*/  SHF.R.S32.HI R91, RZ, 0x1f, R41 ;  /* 0x0000001fff5b7819 */ /* 0x000fe40000011429 */
[----:B------:R-:W-:-:S02]  /*28a0*/  IADD3 R76, P6, PT, R41, UR14, RZ ;  /* 0x0000000e294c7c10 */ /* 0x000fc4000ffde0ff */
[----:B------:R-:W-:Y:S02]  /*28b0*/  CS2R R40, SRZ ;  /* 0x0000000000287805 */ /* 0x000fe4000001ff00 */
[----:B------:R-:W-:Y:S02]  /*28c0*/  IADD3.X R79, PT, PT, R79, UR15, RZ, P5, !PT ;  /* 0x0000000f4f4f7c10 */ /* 0x000fe4000affe4ff */
[----:B------:R-:W-:Y:S02]  /*28d0*/  IADD3.X R81, PT, PT, R81, UR15, RZ, P4, !PT ;  /* 0x0000000f51517c10 */ /* 0x000fe4000a7fe4ff */
[----:B------:R-:W-:Y:S02]  /*28e0*/  IADD3.X R83, PT, PT, R83, UR15, RZ, P3, !PT ;  /* 0x0000000f53537c10 */ /* 0x000fe40009ffe4ff */
[----:B------:R-:W-:Y:S02]  /*28f0*/  SHF.R.S32.HI R103, RZ, 0x1f, R49 ;  /* 0x0000001fff677819 */ /* 0x000fe40000011431 */
[----:B------:R-:W-:-:S02]  /*2900*/  IADD3 R84, P2, PT, R49, UR14, RZ ;  /* 0x0000000e31547c10 */ /* 0x000fc4000ff5e0ff */
[----:B------:R-:W-:Y:S02]  /*2910*/  CS2R R48, SRZ ;  /* 0x0000000000307805 */ /* 0x000fe4000001ff00 */
[----:B------:R-:W-:Y:S02]  /*2920*/  SHF.R.S32.HI R93, RZ, 0x1f, R43 ;  /* 0x0000001fff5d7819 */ /* 0x000fe4000001142b */
[----:B------:R-:W-:Y:S02]  /*2930*/  IADD3 R78, P5, PT, R43, UR14, RZ ;  /* 0x0000000e2b4e7c10 */ /* 0x000fe4000ffbe0ff */
[----:B------:R-:W-:Y:S02]  /*2940*/  CS2R R42, SRZ ;  /* 0x00000000002a7805 */ /* 0x000fe4000001ff00 */
[----:B------:R-:W-:Y:S02]  /*2950*/  SHF.R.S32.HI R99, RZ, 0x1f, R45 ;  /* 0x0000001fff637819 */ /* 0x000fe4000001142d */
[----:B------:R-:W-:-:S02]  /*2960*/  IADD3 R80, P4, PT, R45, UR14, RZ ;  /* 0x0000000e2d507c10 */ /* 0x000fc4000ff9e0ff */
[----:B------:R-:W-:Y:S02]  /*2970*/  CS2R R44, SRZ ;  /* 0x00000000002c7805 */ /* 0x000fe4000001ff00 */
[----:B------:R-:W-:Y:S02]  /*2980*/  SHF.R.S32.HI R101, RZ, 0x1f, R47 ;  /* 0x0000001fff657819 */ /* 0x000fe4000001142f */
[----:B------:R-:W-:Y:S02]  /*2990*/  IADD3 R82, P3, PT, R47, UR14, RZ ;  /* 0x0000000e2f527c10 */ /* 0x000fe4000ff7e0ff */
[----:B------:R-:W-:Y:S02]  /*29a0*/  CS2R R46, SRZ ;  /* 0x00000000002e7805 */ /* 0x000fe4000001ff00 */
[----:B------:R-:W-:Y:S02]  /*29b0*/  IADD3.X R87, PT, PT, R87, UR15, RZ, P1, !PT ;  /* 0x0000000f57577c10 */ /* 0x000fe40008ffe4ff */
[----:B------:R-:W-:-:S02]  /*29c0*/  SHF.R.S32.HI R105, RZ, 0x1f, R51 ;  /* 0x0000001fff697819 */ /* 0x000fc40000011433 */
[----:B------:R-:W-:Y:S02]  /*29d0*/  IADD3 R86, P1, PT, R51, UR14, RZ ;  /* 0x0000000e33567c10 */ /* 0x000fe4000ff3e0ff */
[----:B------:R-:W-:Y:S02]  /*29e0*/  CS2R R50, SRZ ;  /* 0x0000000000327805 */ /* 0x000fe4000001ff00 */
[----:B------:R-:W-:Y:S02]  /*29f0*/  IADD3.X R89, PT, PT, R89, UR15, RZ, P0, !PT ;  /* 0x0000000f59597c10 */ /* 0x000fe400087fe4ff */
[----:B------:R-:W-:Y:S02]  /*2a00*/  IADD3.X R91, PT, PT, R91, UR15, RZ, P6, !PT ;  /* 0x0000000f5b5b7c10 */ /* 0x000fe4000b7fe4ff */
[----:B------:R-:W-:Y:S02]  /*2a10*/  IADD3.X R103, PT, PT, R103, UR15, RZ, P2, !PT ;  /* 0x0000000f67677c10 */ /* 0x000fe400097fe4ff */
[----:B------:R-:W-:-:S02]  /*2a20*/  IADD3 R88, P0, PT, R53, UR14, RZ ;  /* 0x0000000e35587c10 */ /* 0x000fc4000ff1e0ff */
[----:B------:R-:W-:Y:S02]  /*2a30*/  IADD3 R90, P6, PT, R55, UR14, RZ ;  /* 0x0000000e375a7c10 */ /* 0x000fe4000ffde0ff */
[----:B------:R-:W-:Y:S02]  /*2a40*/  IADD3.X R93, PT, PT, R93, UR15, RZ, P5, !PT ;  /* 0x0000000f5d5d7c10 */ /* 0x000fe4000affe4ff */
[----:B------:R-:W-:Y:S02]  /*2a50*/  IADD3.X R99, PT, PT, R99, UR15, RZ, P4, !PT ;  /* 0x0000000f63637c10 */ /* 0x000fe4000a7fe4ff */
[----:B------:R-:W-:Y:S02]  /*2a60*/  IADD3.X R101, PT, PT, R101, UR15, RZ, P3, !PT ;  /* 0x0000000f65657c10 */ /* 0x000fe40009ffe4ff */
[----:B------:R-:W-:Y:S02]  /*2a70*/  IADD3 R102, P2, PT, R10, UR14, RZ ;  /* 0x0000000e0a667c10 */ /* 0x000fe4000ff5e0ff */
[----:B------:R-:W-:-:S02]  /*2a80*/  IADD3 R92, P5, PT, R57, UR14, RZ ;  /* 0x0000000e395c7c10 */ /* 0x000fc4000ffbe0ff */
[----:B------:R-:W-:Y:S02]  /*2a90*/  IADD3 R98, P4, PT, R59, UR14, RZ ;  /* 0x0000000e3b627c10 */ /* 0x000fe4000ff9e0ff */
[----:B------:R-:W-:Y:S02]  /*2aa0*/  IADD3 R100, P3, PT, R38, UR14, RZ ;  /* 0x0000000e26647c10 */ /* 0x000fe4000ff7e0ff */
[----:B------:R-:W-:Y:S02]  /*2ab0*/  IADD3.X R105, PT, PT, R105, UR15, RZ, P1, !PT ;  /* 0x0000000f69697c10 */ /* 0x000fe40008ffe4ff */
[----:B------:R-:W-:Y:S02]  /*2ac0*/  SHF.R.S32.HI R53, RZ, 0x1f, R53 ;  /* 0x0000001fff357819 */ /* 0x000fe40000011435 */
[----:B------:R-:W-:Y:S02]  /*2ad0*/  SHF.R.S32.HI R55, RZ, 0x1f, R55 ;  /* 0x0000001fff377819 */ /* 0x000fe40000011437 */
[----:B------:R-:W-:-:S02]  /*2ae0*/  SHF.R.S32.HI R10, RZ, 0x1f, R10 ;  /* 0x0000001fff0a7819 */ /* 0x000fc4000001140a */
[----:B------:R-:W-:Y:S02]  /*2af0*/  IADD3 R104, P1, PT, R106, UR12, RZ ;  /* 0x0000000c6a687c10 */ /* 0x000fe4000ff3e0ff */
[----:B------:R-:W-:Y:S02]  /*2b00*/  SHF.R.S32.HI R57, RZ, 0x1f, R57 ;  /* 0x0000001fff397819 */ /* 0x000fe40000011439 */
[----:B------:R-:W-:Y:S02]  /*2b10*/  SHF.R.S32.HI R59, RZ, 0x1f, R59 ;  /* 0x0000001fff3b7819 */ /* 0x000fe4000001143b */
[----:B------:R-:W-:Y:S02]  /*2b20*/  SHF.R.S32.HI R38, RZ, 0x1f, R38 ;  /* 0x0000001fff267819 */ /* 0x000fe40000011426 */
[----:B------:R-:W-:Y:S02]  /*2b30*/  LOP3.LUT R110, R110, 0x7f, RZ, 0xc0, !PT ;  /* 0x0000007f6e6e7812 */ /* 0x000fe400078ec0ff */
[----:B------:R-:W-:-:S02]  /*2b40*/  IADD3.X R107, PT, PT, R53, UR15, RZ, P0, !PT ;  /* 0x0000000f356b7c10 */ /* 0x000fc400087fe4ff */
[----:B------:R-:W-:Y:S02]  /*2b50*/  CS2R R52, SRZ ;  /* 0x0000000000347805 */ /* 0x000fe4000001ff00 */
[----:B------:R-:W-:Y:S02]  /*2b60*/  IADD3.X R109, PT, PT, R55, UR15, RZ, P6, !PT ;  /* 0x0000000f376d7c10 */ /* 0x000fe4000b7fe4ff */
[----:B------:R-:W-:Y:S02]  /*2b70*/  CS2R R54, SRZ ;  /* 0x0000000000367805 */ /* 0x000fe4000001ff00 */
[----:B------:R-:W-:Y:S02]  /*2b80*/  IADD3.X R117, PT, PT, R10, UR15, RZ, P2, !PT ;  /* 0x0000000f0a757c10 */ /* 0x000fe400097fe4ff */
[----:B------:R-:W-:Y:S02]  /*2b90*/  IADD3.X R111, PT, PT, R57, UR15, RZ, P5, !PT ;  /* 0x0000000f396f7c10 */ /* 0x000fe4000affe4ff */
[----:B------:R-:W-:-:S02]  /*2ba0*/  IADD3.X R113, PT, PT, R59, UR15, RZ, P4, !PT ;  /* 0x0000000f3b717c10 */ /* 0x000fc4000a7fe4ff */
[----:B------:R-:W-:Y:S02]  /*2bb0*/  IADD3.X R115, PT, PT, R38, UR15, RZ, P3, !PT ;  /* 0x0000000f26737c10 */ /* 0x000fe40009ffe4ff */
[----:B------:R-:W-:Y:S02]  /*2bc0*/  LEA.HI.X.SX32 R106, R106, UR13, 0x1, P1 ;  /* 0x0000000d6a6a7c11 */ /* 0x000fe400088f0eff */
[C---:B------:R-:W-:Y:S02]  /*2bd0*/  LOP3.LUT R112, R110.reuse, 0x8, RZ, 0x3c, !PT ;  /* 0x000000086e707812 */ /* 0x040fe400078e3cff */
[----:B------:R-:W-:Y:S02]  /*2be0*/  LOP3.LUT R114, R110, 0x10, RZ, 0x3c, !PT ;  /* 0x000000106e727812 */ /* 0x000fe400078e3cff */
[----:B------:R-:W-:Y:S02]  /*2bf0*/  SHF.R.S32.HI R10, RZ, 0x1f, R119 ;  /* 0x0000001fff0a7819 */ /* 0x000fe40000011477 */
[----:B------:R-:W-:-:S07]  /*2c00*/  LOP3.LUT R108, R14, 0x8, RZ, 0x3c, !PT ;  /* 0x000000080e6c7812 */ /* 0x000fce00078e3cff */
.L_x_2:
[----:B------:R-:W-:Y:S02]  /*2c10*/  ISETP.GE.AND P1, PT, R2, UR7, PT ;  /* 0x0000000702007c0c */ /* 0x000fe4000bf26270 */
[C---:B------:R-:W-:Y:S02]  /*2c20*/  IADD3 R34, P2, PT, R123.reuse, R104, RZ ;  /* 0x000000687b227210 */ /* 0x040fe40007f5e0ff */
[----:B------:R-:W-:Y:S02]  /*2c30*/  PRMT R57, RZ, 0x7610, R57 ;  /* 0x00007610ff397816 */ /* 0x000fe40000000039 */
[----:B------:R-:W-:Y:S02]  /*2c40*/  LEA.HI.X.SX32 R35, R123, R106, 0x1, P2 ;  /* 0x0000006a7b237211 */ /* 0x000fe400010f0eff */
[----:B------:R-:W-:Y:S02]  /*2c50*/  ISETP.GE.AND P0, PT, R5, UR7, PT ;  /* 0x0000000705007c0c */ /* 0x000fe4000bf06270 */
[----:B------:R-:W-:-:S02]  /*2c60*/  ISETP.GE.AND P4, PT, R4, UR7, PT ;  /* 0x0000000704007c0c */ /* 0x000fc4000bf86270 */
[----:B------:R-:W-:Y:S01]  /*2c70*/  ISETP.GE.AND P5, PT, R6, UR7, PT ;  /* 0x0000000706007c0c */ /* 0x000fe2000bfa6270 */
[----:B------:R0:W2:Y:S01]  /*2c80*/  @!P1 LDG.E.U8 R57, desc[UR8][R34.64] ;  /* 0x0000000822399981 */ /* 0x0000a2000c1e1100 */
[CC--:B------:R-:W-:Y:S02]  /*2c90*/  IADD3 R32, P2, PT, R12.reuse, R104.reuse, RZ ;  /* 0x000000680c207210 */ /* 0x0c0fe40007f5e0ff */
[-C--:B------:R-:W-:Y:S02]  /*2ca0*/  IADD3 R38, P3, PT, R11, R104.reuse, RZ ;  /* 0x000000680b267210 */ /* 0x080fe40007f7e0ff */
[----:B------:R-:W-:Y:S02]  /*2cb0*/  IADD3 R36, P1, PT, R125, R104, RZ ;  /* 0x000000687d247210 */ /* 0x000fe40007f3e0ff */
[----:B------:R-:W-:Y:S02]  /*2cc0*/  PRMT R97, RZ, 0x7610, R97 ;  /* 0x00007610ff617816 */ /* 0x000fe40000000061 */
[----:B------:R-:W-:-:S02]  /*2cd0*/  LEA.HI.X.SX32 R33, R12, R106, 0x1, P2 ;  /* 0x0000006a0c217211 */ /* 0x000fc400010f0eff */
[----:B------:R-:W-:Y:S02]  /*2ce0*/  PRMT R59, RZ, 0x7610, R59 ;  /* 0x00007610ff3b7816 */ /* 0x000fe4000000003b */
[----:B------:R-:W-:Y:S01]  /*2cf0*/  PRMT R127, RZ, 0x7610, R127 ;  /* 0x00007610ff7f7816 */ /* 0x000fe2000000007f */
[----:B------:R1:W3:Y:S01]  /*2d00*/  @!P0 LDG.E.U8 R97, desc[UR8][R32.64] ;  /* 0x0000000820618981 */ /* 0x0002e2000c1e1100 */
[-C--:B------:R-:W-:Y:S02]  /*2d10*/  LEA.HI.X.SX32 R39, R11, R106.reuse, 0x1, P3 ;  /* 0x0000006a0b277211 */ /* 0x080fe400018f0eff */
[----:B------:R-:W-:-:S03]  /*2d20*/  LEA.HI.X.SX32 R37, R125, R106, 0x1, P1 ;  /* 0x0000006a7d257211 */ /* 0x000fc600008f0eff */
[----:B------:R4:W5:Y:S04]  /*2d30*/  @!P4 LDG.E.U8 R59, desc[UR8][R38.64] ;  /* 0x00000008263bc981 */ /* 0x000968000c1e1100 */
[----:B------:R-:W5:Y:S01]  /*2d40*/  @!P5 LDG.E.U8 R127, desc[UR8][R36.64] ;  /* 0x00000008247fd981 */ /* 0x000f62000c1e1100 */
[----:B------:R-:W-:Y:S01]  /*2d50*/  BAR.SYNC.DEFER_BLOCKING 0x0 ;  /* 0x0000000000007b1d */ /* 0x000fe20000010000 */
[----:B------:R-:W-:Y:S02]  /*2d60*/  ISETP.GE.AND P0, PT, R3, UR7, PT ;  /* 0x0000000703007c0c */ /* 0x000fe4000bf06270 */
[C---:B0-----:R-:W-:Y:S02]  /*2d70*/  IADD3 R34, P1, PT, R119.reuse, R16, RZ ;  /* 0x0000001077227210 */ /* 0x041fe40007f3e0ff */
[----:B-1----:R-:W-:-:S02]  /*2d80*/  IADD3 R32, P2, PT, R119, R17, RZ ;  /* 0x0000001177207210 */ /* 0x002fc40007f5e0ff */
[----:B------:R-:W-:Y:S01]  /*2d90*/  PRMT R95, RZ, 0x7610, R95 ;  /* 0x00007610ff5f7816 */ /* 0x000fe2000000005f */
[C---:B------:R-:W-:Y:S01]  /*2da0*/  IMAD.X R35, R10.reuse, 0x1, R25, P1 ;  /* 0x000000010a237824 */ /* 0x040fe200008e0619 */
[----:B------:R-:W-:Y:S01]  /*2db0*/  PRMT R133, RZ, 0x7610, R133 ;  /* 0x00007610ff857816 */ /* 0x000fe20000000085 */
[C---:B------:R-:W-:Y:S01]  /*2dc0*/  IMAD.X R33, R10.reuse, 0x1, R27, P2 ;  /* 0x000000010a217824 */ /* 0x040fe200010e061b */
[C---:B----4-:R-:W-:Y:S02]  /*2dd0*/  IADD3 R38, P1, PT, R119.reuse, R18, RZ ;  /* 0x0000001277267210 */ /* 0x050fe40007f3e0ff */
[C---:B------:R-:W-:Y:S02]  /*2de0*/  IADD3 R56, P2, PT, R119.reuse, R20, RZ ;  /* 0x0000001477387210 */ /* 0x040fe40007f5e0ff */
[----:B------:R-:W-:Y:S01]  /*2df0*/  IADD3 R58, P3, PT, R119, R21, RZ ;  /* 0x00000015773a7210 */ /* 0x000fe20007f7e0ff */
[----:B------:R-:W-:Y:S01]  /*2e00*/  IMAD.X R39, R10, 0x1, R29, P1 ;  /* 0x000000010a277824 */ /* 0x000fe200008e061d */
[----:B------:R-:W-:-:S02]  /*2e10*/  PRMT R131, RZ, 0x7610, R131 ;  /* 0x00007610ff837816 */ /* 0x000fc40000000083 */
[----:B------:R-:W-:Y:S02]  /*2e20*/  PRMT R135, RZ, 0x7610, R135 ;  /* 0x00007610ff877816 */ /* 0x000fe40000000087 */
[----:B------:R-:W-:Y:S02]  /*2e30*/  PRMT R129, RZ, 0x7610, R129 ;  /* 0x00007610ff817816 */ /* 0x000fe40000000081 */
[----:B------:R-:W-:Y:S02]  /*2e40*/  PRMT R137, RZ, 0x7610, R137 ;  /* 0x00007610ff897816 */ /* 0x000fe40000000089 */
[----:B------:R-:W-:Y:S02]  /*2e50*/  PRMT R139, RZ, 0x7610, R139 ;  /* 0x00007610ff8b7816 */ /* 0x000fe4000000008b */
[----:B------:R-:W-:Y:S02]  /*2e60*/  PRMT R143, RZ, 0x7610, R143 ;  /* 0x00007610ff8f7816 */ /* 0x000fe4000000008f */
        /* <DEDUP_REMOVED lines=21> */
[----:B------:R-:W-:Y:S01]  /*2fc0*/  PRMT R154, RZ, 0x7610, R154 ;  /* 0x00007610ff9a7816 */ /* 0x000fe2000000009a */
[----:B--2---:R-:W-:Y:S04]  /*2fd0*/  STS.U8 [R110+UR5], R57 ;  /* 0x000000396e007988 */ /* 0x004fe80008000005 */
[----:B---3--:R0:W-:Y:S04]  /*2fe0*/  STS.U8 [R110+UR5+0x100], R97 ;  /* 0x000100616e007988 */ /* 0x0081e80008000005 */
[----:B-----5:R1:W-:Y:S04]  /*2ff0*/  STS.U8 [R112+UR5+0x80], R59 ;  /* 0x0000803b70007988 */ /* 0x0203e80008000005 */
[----:B------:R2:W-:Y:S01]  /*3000*/  STS.U8 [R112+UR5+0x180], R127 ;  /* 0x0001807f70007988 */ /* 0x0005e20008000005 */
[----:B------:R-:W-:Y:S01]  /*3010*/  BAR.SYNC.DEFER_BLOCKING 0x0 ;  /* 0x0000000000007b1d */ /* 0x000fe20000010000 */
[----:B0-----:R-:W-:Y:S01]  /*3020*/  PRMT R97, RZ, 0x7610, R97 ;  /* 0x00007610ff617816 */ /* 0x001fe20000000061 */
[----:B------:R-:W-:-:S02]  /*3030*/  IMAD.X R57, R10, 0x1, R61, P2 ;  /* 0x000000010a397824 */ /* 0x000fc400010e063d */
[----:B-1----:R-:W-:Y:S01]  /*3040*/  IMAD.X R59, R10, 0x1, R63, P3 ;  /* 0x000000010a3b7824 */ /* 0x002fe200018e063f */
[----:B------:R-:W-:Y:S02]  /*3050*/  IADD3 R36, P3, PT, R119, R28, RZ ;  /* 0x0000001c77247210 */ /* 0x000fe40007f7e0ff */
[----:B--2---:R-:W-:-:S03]  /*3060*/  PRMT R127, RZ, 0x7610, R127 ;  /* 0x00007610ff7f7816 */ /* 0x004fc6000000007f */
[----:B------:R-:W-:Y:S01]  /*3070*/  IMAD.X R37, R10, 0x1, R71, P3 ;  /* 0x000000010a257824 */ /* 0x000fe200018e0647 */
[----:B------:R0:W2:Y:S04]  /*3080*/  @!P0 LDG.E.U8 R95, desc[UR8][R34.64] ;  /* 0x00000008225f8981 */ /* 0x0000a8000c1e1100 */
[----:B------:R1:W3:Y:S04]  /*3090*/  @!P0 LDG.E.U8 R133, desc[UR8][R32.64] ;  /* 0x0000000820858981 */ /* 0x0002e8000c1e1100 */
[----:B------:R4:W5:Y:S01]  /*30a0*/  @!P0 LDG.E.U8 R97, desc[UR8][R38.64] ;  /* 0x0000000826618981 */ /* 0x000962000c1e1100 */
[----:B0-----:R-:W-:-:S03]  /*30b0*/  IADD3 R34, P2, PT, R119, R26, RZ ;  /* 0x0000001a77227210 */ /* 0x001fc60007f5e0ff */
[----:B------:R0:W3:Y:S01]  /*30c0*/  @!P0 LDG.E.U8 R131, desc[UR8][R56.64] ;  /* 0x0000000838838981 */ /* 0x0000e2000c1e1100 */
[C---:B-1----:R-:W-:Y:S01]  /*30d0*/  IADD3 R32, P1, PT, R119.reuse, R22, RZ ;  /* 0x0000001677207210 */ /* 0x042fe20007f3e0ff */
[C---:B------:R-:W-:Y:S02]  /*30e0*/  IMAD.X R35, R10.reuse, 0x1, R69, P2 ;  /* 0x000000010a237824 */ /* 0x040fe400010e0645 */
[----:B------:R1:W3:Y:S02]  /*30f0*/  @!P0 LDG.E.U8 R135, desc[UR8][R58.64] ;  /* 0x000000083a878981 */ /* 0x0002e4000c1e1100 */
[----:B------:R-:W-:Y:S01]  /*3100*/  IMAD.X R33, R10, 0x1, R65, P1 ;  /* 0x000000010a217824 */ /* 0x000fe200008e0641 */
[C---:B----4-:R-:W-:Y:S01]  /*3110*/  IADD3 R38, P1, PT, R119.reuse, R30, RZ ;  /* 0x0000001e77267210 */ /* 0x050fe20007f3e0ff */
[----:B------:R4:W3:Y:S01]  /*3120*/  @!P0 LDG.E.U8 R127, desc[UR8][R34.64] ;  /* 0x00000008227f8981 */ /* 0x0008e2000c1e1100 */
[----:B0-----:R-:W-:-:S03]  /*3130*/  IADD3 R56, P2, PT, R119, R60, RZ ;  /* 0x0000003c77387210 */ /* 0x001fc60007f5e0ff */
[----:B------:R0:W3:Y:S01]  /*3140*/  @!P0 LDG.E.U8 R129, desc[UR8][R32.64] ;  /* 0x0000000820818981 */ /* 0x0000e2000c1e1100 */
[C---:B-1----:R-:W-:Y:S01]  /*3150*/  IADD3 R58, P3, PT, R119.reuse, R62, RZ ;  /* 0x0000003e773a7210 */ /* 0x042fe20007f7e0ff */
[C---:B------:R-:W-:Y:S02]  /*3160*/  IMAD.X R39, R10.reuse, 0x1, R73, P1 ;  /* 0x000000010a277824 */ /* 0x040fe400008e0649 */
[----:B------:R1:W3:Y:S01]  /*3170*/  @!P0 LDG.E.U8 R137, desc[UR8][R36.64] ;  /* 0x0000000824898981 */ /* 0x0002e2000c1e1100 */
[C---:B------:R-:W-:Y:S01]  /*3180*/  IMAD.X R57, R10.reuse, 0x1, R75, P2 ;  /* 0x000000010a397824 */ /* 0x040fe200010e064b */
[C---:B----4-:R-:W-:Y:S01]  /*3190*/  IADD3 R34, P2, PT, R119.reuse, R66, RZ ;  /* 0x0000004277227210 */ /* 0x050fe20007f5e0ff */
[C---:B------:R-:W-:Y:S01]  /*31a0*/  IMAD.X R59, R10.reuse, 0x1, R77, P3 ;  /* 0x000000010a3b7824 */ /* 0x040fe200018e064d */
[----:B------:R4:W3:Y:S01]  /*31b0*/  @!P0 LDG.E.U8 R139, desc[UR8][R38.64] ;  /* 0x00000008268b8981 */ /* 0x0008e2000c1e1100 */
[C---:B0-----:R-:W-:Y:S02]  /*31c0*/  IADD3 R32, P1, PT, R119.reuse, R64, RZ ;  /* 0x0000004077207210 */ /* 0x041fe40007f3e0ff */
[C---:B------:R-:W-:Y:S01]  /*31d0*/  IMAD.X R35, R10.reuse, 0x1, R81, P2 ;  /* 0x000000010a237824 */ /* 0x040fe200010e0651 */
[----:B------:R0:W3:Y:S01]  /*31e0*/  @!P0 LDG.E.U8 R143, desc[UR8][R56.64] ;  /* 0x00000008388f8981 */ /* 0x0000e2000c1e1100 */
[----:B-1----:R-:W-:Y:S01]  /*31f0*/  IADD3 R36, P3, PT, R119, R68, RZ ;  /* 0x0000004477247210 */ /* 0x002fe20007f7e0ff */
[----:B------:R-:W-:-:S02]  /*3200*/  IMAD.X R33, R10, 0x1, R79, P1 ;  /* 0x000000010a217824 */ /* 0x000fc400008e064f */
[----:B------:R1:W3:Y:S01]  /*3210*/  @!P0 LDG.E.U8 R141, desc[UR8][R58.64] ;  /* 0x000000083a8d8981 */ /* 0x0002e2000c1e1100 */
[C---:B----4-:R-:W-:Y:S01]  /*3220*/  IADD3 R38, P1, PT, R119.reuse, R70, RZ ;  /* 0x0000004677267210 */ /* 0x050fe20007f3e0ff */
[C---:B------:R-:W-:Y:S02]  /*3230*/  IMAD.X R37, R10.reuse, 0x1, R83, P3 ;  /* 0x000000010a257824 */ /* 0x040fe400018e0653 */
[----:B------:R4:W3:Y:S01]  /*3240*/  @!P0 LDG.E.U8 R147, desc[UR8][R32.64] ;  /* 0x0000000820938981 */ /* 0x0008e2000c1e1100 */
[C---:B0-----:R-:W-:Y:S01]  /*3250*/  IADD3 R56, P2, PT, R119.reuse, R72, RZ ;  /* 0x0000004877387210 */ /* 0x041fe20007f5e0ff */
[C---:B------:R-:W-:Y:S02]  /*3260*/  IMAD.X R39, R10.reuse, 0x1, R85, P1 ;  /* 0x000000010a277824 */ /* 0x040fe400008e0655 */
        /* <DEDUP_REMOVED lines=39> */
[----:B------:R1:W3:Y:S02]  /*34e0*/  @!P0 LDG.E.U8 R132, desc[UR8][R34.64] ;  /* 0x0000000822848981 */ /* 0x0002e4000c1e1100 */
[----:B------:R-:W-:Y:S01]  /*34f0*/  IMAD.X R59, R10, 0x1, R115, P3 ;  /* 0x000000010a3b7824 */ /* 0x000fe200018e0673 */
[C---:B----4-:R-:W-:Y:S01]  /*3500*/  IADD3 R32, P3, PT, R119.reuse, R24, RZ ;  /* 0x0000001877207210 */ /* 0x050fe20007f7e0ff */
[----:B------:R-:W4:Y:S01]  /*3510*/  @!P0 LDG.E.U8 R148, desc[UR8][R38.64] ;  /* 0x0000000826948981 */ /* 0x000f22000c1e1100 */
[----:B0-----:R-:W-:-:S03]  /*3520*/  IADD3 R36, P1, PT, R119, R9, RZ ;  /* 0x0000000977247210 */ /* 0x001fc60007f3e0ff */
[----:B------:R0:W4:Y:S01]  /*3530*/  @!P0 LDG.E.U8 R146, desc[UR8][R56.64] ;  /* 0x0000000838928981 */ /* 0x000122000c1e1100 */
[----:B-1----:R-:W-:Y:S01]  /*3540*/  IADD3 R34, P2, PT, R119, R19, RZ ;  /* 0x0000001377227210 */ /* 0x002fe20007f5e0ff */
[C---:B------:R-:W-:Y:S02]  /*3550*/  IMAD.X R33, R10.reuse, 0x1, R67, P3 ;  /* 0x000000010a217824 */ /* 0x040fe400018e0643 */
[C---:B------:R-:W-:Y:S01]  /*3560*/  IMAD.X R37, R10.reuse, 0x1, R23, P1 ;  /* 0x000000010a257824 */ /* 0x040fe200008e0617 */
[----:B------:R1:W4:Y:S01]  /*3570*/  @!P0 LDG.E.U8 R144, desc[UR8][R58.64] ;  /* 0x000000083a908981 */ /* 0x000322000c1e1100 */
[----:B------:R-:W-:-:S03]  /*3580*/  IMAD.X R35, R10, 0x1, R31, P2 ;  /* 0x000000010a237824 */ /* 0x000fc600010e061f */
[----:B------:R-:W4:Y:S04]  /*3590*/  @!P0 LDG.E.U8 R150, desc[UR8][R32.64] ;  /* 0x0000000820968981 */ /* 0x000f28000c1e1100 */
[----:B------:R-:W4:Y:S04]  /*35a0*/  @!P0 LDG.E.U8 R152, desc[UR8][R34.64] ;  /* 0x0000000822988981 */ /* 0x000f28000c1e1100 */
[----:B------:R-:W4:Y:S04]  /*35b0*/  @!P0 LDG.E.U8 R154, desc[UR8][R36.64] ;  /* 0x00000008249a8981 */ /* 0x000f28000c1e1100 */
[----:B0-----:R-:W-:Y:S04]  /*35c0*/  LDS.U8 R56, [R14+UR5] ;  /* 0x000000050e387984 */ /* 0x001fe80008000000 */
[----:B------:R-:W0:Y:S04]  /*35d0*/  LDS.U8 R57, [R14+UR5+0x10] ;  /* 0x000010050e397984 */ /* 0x000e280008000000 */
[----:B------:R-:W-:Y:S04]  /*35e0*/  LDS.U8 R116, [R14+UR5+0x20] ;  /* 0x000020050e747984 */ /* 0x000fe80008000000 */
[----:B------:R-:W-:Y:S04]  /*35f0*/  LDS.U8 R157, [R14+UR5+0x30] ;  /* 0x000030050e9d7984 */ /* 0x000fe80008000000 */
[----:B-1----:R-:W-:Y:S04]  /*3600*/  LDS.U8 R58, [R14+UR5+0x100] ;  /* 0x000100050e3a7984 */ /* 0x002fe80008000000 */
[----:B------:R-:W1:Y:S04]  /*3610*/  LDS.U8 R59, [R14+UR5+0x110] ;  /* 0x000110050e3b7984 */ /* 0x000e680008000000 */
[----:B------:R-:W-:Y:S04]  /*3620*/  LDS.U8 R118, [R14+UR5+0x120] ;  /* 0x000120050e767984 */ /* 0x000fe80008000000 */
[----:B------:R-:W-:Y:S04]  /*3630*/  LDS.U8 R159, [R14+UR5+0x130] ;  /* 0x000130050e9f7984 */ /* 0x000fe80008000000 */
[----:B------:R-:W-:Y:S04]  /*3640*/  LDS.U8 R136, [R108+UR5] ;  /* 0x000000056c887984 */ /* 0x000fe80008000000 */
[----:B------:R-:W1:Y:S04]  /*3650*/  LDS.U8 R138, [R108+UR5+0x10] ;  /* 0x000010056c8a7984 */ /* 0x000e680008000000 */
[----:B------:R-:W-:Y:S04]  /*3660*/  LDS.U8 R120, [R108+UR5+0x20] ;  /* 0x000020056c787984 */ /* 0x000fe80008000000 */
[----:B------:R-:W-:Y:S04]  /*3670*/  LDS.U8 R161, [R108+UR5+0x30] ;  /* 0x000030056ca17984 */ /* 0x000fe80008000000 */
[----:B------:R-:W-:Y:S04]  /*3680*/  LDS.U8 R140, [R108+UR5+0x100] ;  /* 0x000100056c8c7984 */ /* 0x000fe80008000000 */
[----:B------:R-:W1:Y:S04]  /*3690*/  LDS.U8 R142, [R108+UR5+0x110] ;  /* 0x000110056c8e7984 */ /* 0x000e680008000000 */
[----:B------:R-:W-:Y:S04]  /*36a0*/  LDS.U8 R122, [R108+UR5+0x120] ;  /* 0x000120056c7a7984 */ /* 0x000fe80008000000 */
[----:B------:R-:W2:Y:S01]  /*36b0*/  LDS.U8 R163, [R108+UR5+0x130] ;  /* 0x000130056ca37984 */ /* 0x000ea20008000000 */
[----:B------:R-:W-:Y:S01]  /*36c0*/  BAR.SYNC.DEFER_BLOCKING 0x0 ;  /* 0x0000000000007b1d */ /* 0x000fe20000010000 */
[----:B0-----:R-:W-:-:S02]  /*36d0*/  IMAD R56, R57, 0x100, R56 ;  /* 0x0000010039387824 */ /* 0x001fc400078e0238 */
[----:B-1----:R-:W-:-:S03]  /*36e0*/  IMAD R58, R59, 0x100, R58 ;  /* 0x000001003b3a7824 */ /* 0x002fc600078e023a */
[----:B------:R-:W-:Y:S01]  /*36f0*/  F2FP.F16.E4M3.UNPACK_B R56, R56 ;  /* 0x00000038ff38723e */ /* 0x000fe200020006ff */
[----:B------:R-:W-:Y:S01]  /*3700*/  IMAD R57, R138, 0x100, R136 ;  /* 0x000001008a397824 */ /* 0x000fe200078e0288 */
[----:B------:R-:W-:-:S04]  /*3710*/  F2FP.F16.E4M3.UNPACK_B R58, R58 ;  /* 0x0000003aff3a723e */ /* 0x000fc800020006ff */
[----:B------:R-:W-:Y:S01]  /*3720*/  F2FP.F16.E4M3.UNPACK_B R57, R57 ;  /* 0x00000039ff39723e */ /* 0x000fe200020006ff */
[----:B------:R-:W-:-:S05]  /*3730*/  IMAD R59, R142, 0x100, R140 ;  /* 0x000001008e3b7824 */ /* 0x000fca00078e028c */
[----:B------:R-:W-:Y:S01]  /*3740*/  F2FP.F16.E4M3.UNPACK_B R59, R59 ;  /* 0x0000003bff3b723e */ /* 0x000fe200020006ff */
[----:B--2---:R-:W-:Y:S04]  /*3750*/  STS.U8 [R110+UR5+0xf00], R95 ;  /* 0x000f005f6e007988 */ /* 0x004fe80008000005 */
[----:B-----5:R-:W-:Y:S04]  /*3760*/  STS.U8 [R110+UR5+0xe00], R97 ;  /* 0x000e00616e007988 */ /* 0x020fe80008000005 */
[----:B---3--:R-:W-:Y:S04]  /*3770*/  STS.U8 [R110+UR5+0xd00], R131 ;  /* 0x000d00836e007988 */ /* 0x008fe80008000005 */
[----:B------:R-:W-:Y:S04]  /*3780*/  STS.U8 [R110+UR5+0xb00], R127 ;  /* 0x000b007f6e007988 */ /* 0x000fe80008000005 */
        /* <DEDUP_REMOVED lines=10> */
[----:B------:R-:W-:Y:S04]  /*3830*/  STS.U8 [R110+UR5], R130 ;  /* 0x000000826e007988 */ /* 0x000fe80008000005 */
[----:B------:R-:W-:Y:S04]  /*3840*/  STS.U8 [R110+UR5+0x100], R132 ;  /* 0x000100846e007988 */ /* 0x000fe80008000005 */
[----:B------:R-:W-:Y:S04]  /*3850*/  STS.U8 [R114+UR5+0x380], R128 ;  /* 0x0003808072007988 */ /* 0x000fe80008000005 */
[----:B----4-:R-:W-:Y:S04]  /*3860*/  STS.U8 [R114+UR5+0x280], R148 ;  /* 0x0002809472007988 */ /* 0x010fe80008000005 */
        /* <DEDUP_REMOVED lines=13> */
[----:B------:R-:W-:Y:S01]  /*3940*/  STS.U8 [R114+UR5+0xf80], R154 ;  /* 0x000f809a72007988 */ /* 0x000fe20008000005 */
[----:B------:R-:W-:Y:S06]  /*3950*/  BAR.SYNC.DEFER_BLOCKING 0x0 ;  /* 0x0000000000007b1d */ /* 0x000fec0000010000 */
[----:B------:R-:W0:Y:S04]  /*3960*/  LDSM.16.M88.4 R36, [R15] ;  /* 0x000000000f24783b */ /* 0x000e280000000200 */
[----:B------:R-:W1:Y:S01]  /*3970*/  LDSM.16.M88.4 R32, [R15+0x800] ;  /* 0x000800000f20783b */ /* 0x000e620000000200 */
[----:B------:R-:W-:-:S02]  /*3980*/  IMAD R116, R157, 0x100, R116 ;  /* 0x000001009d747824 */ /* 0x000fc400078e0274 */
[----:B------:R-:W-:Y:S02]  /*3990*/  IMAD R118, R159, 0x100, R118 ;  /* 0x000001009f767824 */ /* 0x000fe400078e0276 */
[----:B------:R-:W-:Y:S02]  /*39a0*/  IMAD R120, R161, 0x100, R120 ;  /* 0x00000100a1787824 */ /* 0x000fe400078e0278 */
[----:B------:R-:W-:Y:S01]  /*39b0*/  IMAD R122, R163, 0x100, R122 ;  /* 0x00000100a37a7824 */ /* 0x000fe200078e027a */
[----:B0-----:R-:W-:Y:S02]  /*39c0*/  F2FP.F16.E4M3.UNPACK_B R96, R36 ;  /* 0x00000024ff60723e */ /* 0x001fe400020006ff */
[----:B------:R-:W-:Y:S02]  /*39d0*/  F2FP.F16.E4M3.UNPACK_B R97, R37 ;  /* 0x00000025ff61723e */ /* 0x000fe400020006ff */
[----:B------:R-:W-:Y:S02]  /*39e0*/  F2FP.F16.E4M3.UNPACK_B R94, R38 ;  /* 0x00000026ff5e723e */ /* 0x000fe400020006ff */
[----:B------:R-:W-:-:S03]  /*39f0*/  F2FP.F16.E4M3.UNPACK_B R95, R39 ;  /* 0x00000027ff5f723e */ /* 0x000fc600020006ff */
[----:B------:R-:W-:Y:S01]  /*3a00*/  HMMA.16816.F32 R48, R56, R96, R48 ;  /* 0x000000603830723c */ /* 0x000fe20000001830 */
[----:B-1----:R-:W-:Y:S02]  /*3a10*/  F2FP.F16.E4M3.UNPACK_B R96, R32 ;  /* 0x00000020ff60723e */ /* 0x002fe400020006ff */
[----:B------:R-:W-:-:S05]  /*3a20*/  F2FP.F16.E4M3.UNPACK_B R97, R33 ;  /* 0x00000021ff61723e */ /* 0x000fca00020006ff */
[----:B------:R-:W-:Y:S01]  /*3a30*/  HMMA.16816.F32 R44, R56, R94, R44 ;  /* 0x0000005e382c723c */ /* 0x000fe2000000182c */
[----:B------:R-:W-:Y:S02]  /*3a40*/  F2FP.F16.E4M3.UNPACK_B R94, R34 ;  /* 0x00000022ff5e723e */ /* 0x000fe400020006ff */
[----:B------:R-:W-:-:S05]  /*3a50*/  F2FP.F16.E4M3.UNPACK_B R95, R35 ;  /* 0x00000023ff5f723e */ /* 0x000fca00020006ff */
[C---:B------:R-:W-:Y:S08]  /*3a60*/  HMMA.16816.F32 R40, R56.reuse, R96, R40 ;  /* 0x000000603828723c */ /* 0x040ff00000001828 */
[----:B------:R-:W-:Y:S01]  /*3a70*/  HMMA.16816.F32 R52, R56, R94, R52 ;  /* 0x0000005e3834723c */ /* 0x000fe20000001834 */
[----:B------:R-:W-:Y:S02]  /*3a80*/  F2FP.F16.E4M3.UNPACK_B R56, R116 ;  /* 0x00000074ff38723e */ /* 0x000fe400020006ff */
[----:B------:R-:W-:-:S02]  /*3a90*/  F2FP.F16.E4M3.UNPACK_B R58, R118 ;  /* 0x00000076ff3a723e */ /* 0x000fc400020006ff */
[----:B------:R-:W-:Y:S02]  /*3aa0*/  F2FP.F16.E4M3.UNPACK_B R57, R120 ;  /* 0x00000078ff39723e */ /* 0x000fe400020006ff */
[----:B------:R-:W-:Y:S02]  /*3ab0*/  F2FP.F16.E4M3.UNPACK_B R59, R122 ;  /* 0x0000007aff3b723e */ /* 0x000fe400020006ff */
[----:B------:R-:W-:Y:S02]  /*3ac0*/  F2FP.F16.E4M3.UNPACK_B R36, R36.H1 ;  /* 0x00000024ff24723e */ /* 0x000fe400030006ff */
[----:B------:R-:W-:Y:S02]  /*3ad0*/  F2FP.F16.E4M3.UNPACK_B R37, R37.H1 ;  /* 0x00000025ff25723e */ /* 0x000fe400030006ff */
[----:B------:R-:W-:Y:S02]  /*3ae0*/  F2FP.F16.E4M3.UNPACK_B R38, R38.H1 ;  /* 0x00000026ff26723e */ /* 0x000fe400030006ff */
[----:B------:R-:W-:-:S02]  /*3af0*/  F2FP.F16.E4M3.UNPACK_B R39, R39.H1 ;  /* 0x00000027ff27723e */ /* 0x000fc400030006ff */
[----:B------:R-:W-:Y:S02]  /*3b00*/  F2FP.F16.E4M3.UNPACK_B R32, R32.H1 ;  /* 0x00000020ff20723e */ /* 0x000fe400030006ff */
[----:B------:R-:W-:Y:S02]  /*3b10*/  F2FP.F16.E4M3.UNPACK_B R33, R33.H1 ;  /* 0x00000021ff21723e */ /* 0x000fe400030006ff */
[----:B------:R-:W-:Y:S02]  /*3b20*/  F2FP.F16.E4M3.UNPACK_B R34, R34.H1 ;  /* 0x00000022ff22723e */ /* 0x000fe400030006ff */
[----:B------:R-:W-:Y:S02]  /*3b30*/  F2FP.F16.E4M3.UNPACK_B R35, R35.H1 ;  /* 0x00000023ff23723e */ /* 0x000fe400030006ff */
[----:B------:R-:W-:Y:S02]  /*3b40*/  IADD3 R9, P1, PT, R9, UR4, RZ ;  /* 0x0000000409097c10 */ /* 0x000fe4000ff3e0ff */
[----:B------:R-:W-:-:S02]  /*3b50*/  IADD3 R16, P2, PT, R16, UR4, RZ ;  /* 0x0000000410107c10 */ /* 0x000fc4000ff5e0ff */
[----:B------:R-:W-:Y:S02]  /*3b60*/  IADD3 R17, P3, PT, R17, UR4, RZ ;  /* 0x0000000411117c10 */ /* 0x000fe4000ff7e0ff */
[----:B------:R-:W-:Y:S02]  /*3b70*/  IADD3 R18, P4, PT, R18, UR4, RZ ;  /* 0x0000000412127c10 */ /* 0x000fe4000ff9e0ff */
[----:B------:R-:W-:Y:S02]  /*3b80*/  IADD3 R19, P5, PT, R19, UR4, RZ ;  /* 0x0000000413137c10 */ /* 0x000fe4000ffbe0ff */
[----:B------:R-:W-:Y:S02]  /*3b90*/  IADD3.X R23, PT, PT, R23, UR10, RZ, P1, !PT ;  /* 0x0000000a17177c10 */ /* 0x000fe40008ffe4ff */
[----:B------:R-:W-:Y:S02]  /*3ba0*/  IADD3.X R25, PT, PT, R25, UR10, RZ, P2, !PT ;  /* 0x0000000a19197c10 */ /* 0x000fe400097fe4ff */
[----:B------:R-:W-:-:S02]  /*3bb0*/  IADD3.X R27, PT, PT, R27, UR10, RZ, P3, !PT ;  /* 0x0000000a1b1b7c10 */ /* 0x000fc40009ffe4ff */
[----:B------:R-:W-:Y:S02]  /*3bc0*/  IADD3.X R29, PT, PT, R29, UR10, RZ, P4, !PT ;  /* 0x0000000a1d1d7c10 */ /* 0x000fe4000a7fe4ff */
[----:B------:R-:W-:Y:S01]  /*3bd0*/  IADD3.X R31, PT, PT, R31, UR10, RZ, P5, !PT ;  /* 0x0000000a1f1f7c10 */ /* 0x000fe2000affe4ff */
[C---:B------:R-:W-:Y:S01]  /*3be0*/  HMMA.16816.F32 R48, R56.reuse, R36, R48 ;  /* 0x000000243830723c */ /* 0x040fe20000001830 */
[----:B------:R-:W-:Y:S02]  /*3bf0*/  IADD3 R20, P6, PT, R20, UR4, RZ ;  /* 0x0000000414147c10 */ /* 0x000fe4000ffde0ff */
[----:B------:R-:W-:Y:S02]  /*3c00*/  IADD3 R21, P0, PT, R21, UR4, RZ ;  /* 0x0000000415157c10 */ /* 0x000fe4000ff1e0ff */
[----:B------:R-:W-:Y:S02]  /*3c10*/  IADD3 R22, P1, PT, R22, UR4, RZ ;  /* 0x0000000416167c10 */ /* 0x000fe4000ff3e0ff */
[----:B------:R-:W-:Y:S01]  /*3c20*/  IADD3 R24, P2, PT, R24, UR4, RZ ;  /* 0x0000000418187c10 */ /* 0x000fe2000ff5e0ff */
[----:B------:R-:W-:Y:S01]  /*3c30*/  HMMA.16816.F32 R44, R56, R38, R44 ;  /* 0x00000026382c723c */ /* 0x000fe2000000182c */
[----:B------:R-:W-:-:S02]  /*3c40*/  IADD3 R26, P3, PT, R26, UR4, RZ ;  /* 0x000000041a1a7c10 */ /* 0x000fc4000ff7e0ff */
[----:B------:R-:W-:Y:S02]  /*3c50*/  IADD3 R28, P4, PT, R28, UR4, RZ ;  /* 0x000000041c1c7c10 */ /* 0x000fe4000ff9e0ff */
[----:B------:R-:W-:-:S03]  /*3c60*/  IADD3 R30, P5, PT, R30, UR4, RZ ;  /* 0x000000041e1e7c10 */ /* 0x000fc6000ffbe0ff */
[----:B------:R-:W-:Y:S01]  /*3c70*/  HMMA.16816.F32 R40, R56, R32, R40 ;  /* 0x000000203828723c */ /* 0x000fe20000001828 */
[----:B------:R-:W-:Y:S01]  /*3c80*/  UIADD3 UR6, UPT, UPT, UR6, -0x1, URZ ;  /* 0xffffffff06067890 */ /* 0x000fe2000fffe0ff */
[----:B------:R-:W-:Y:S02]  /*3c90*/  IADD3.X R61, PT, PT, R61, UR10, RZ, P6, !PT ;  /* 0x0000000a3d3d7c10 */ /* 0x000fe4000b7fe4ff */
[----:B------:R-:W-:-:S04]  /*3ca0*/  IADD3.X R63, PT, PT, R63, UR10, RZ, P0, !PT ;  /* 0x0000000a3f3f7c10 */ /* 0x000fc800087fe4ff */
[----:B------:R-:W-:Y:S01]  /*3cb0*/  HMMA.16816.F32 R52, R56, R34, R52 ;  /* 0x000000223834723c */ /* 0x000fe20000001834 */
[----:B------:R-:W-:Y:S02]  /*3cc0*/  IADD3.X R65, PT, PT, R65, UR10, RZ, P1, !PT ;  /* 0x0000000a41417c10 */ /* 0x000fe40008ffe4ff */
[----:B------:R-:W-:Y:S02]  /*3cd0*/  IADD3.X R67, PT, PT, R67, UR10, RZ, P2, !PT ;  /* 0x0000000a43437c10 */ /* 0x000fe400097fe4ff */
[----:B------:R-:W-:Y:S02]  /*3ce0*/  IADD3.X R69, PT, PT, R69, UR10, RZ, P3, !PT ;  /* 0x0000000a45457c10 */ /* 0x000fe40009ffe4ff */
[----:B------:R-:W-:Y:S02]  /*3cf0*/  IADD3.X R71, PT, PT, R71, UR10, RZ, P4, !PT ;  /* 0x0000000a47477c10 */ /* 0x000fe4000a7fe4ff */
[----:B------:R-:W-:Y:S02]  /*3d00*/  IADD3.X R73, PT, PT, R73, UR10, RZ, P5, !PT ;  /* 0x0000000a49497c10 */ /* 0x000fe4000affe4ff */
[----:B------:R-:W-:-:S02]  /*3d10*/  IADD3 R60, P6, PT, R60, UR4, RZ ;  /* 0x000000043c3c7c10 */ /* 0x000fc4000ffde0ff */
[----:B------:R-:W-:Y:S02]  /*3d20*/  IADD3 R62, P0, PT, R62, UR4, RZ ;  /* 0x000000043e3e7c10 */ /* 0x000fe4000ff1e0ff */
[----:B------:R-:W-:Y:S02]  /*3d30*/  IADD3 R64, P1, PT, R64, UR4, RZ ;  /* 0x0000000440407c10 */ /* 0x000fe4000ff3e0ff */
[----:B------:R-:W-:Y:S02]  /*3d40*/  IADD3 R66, P2, PT, R66, UR4, RZ ;  /* 0x0000000442427c10 */ /* 0x000fe4000ff5e0ff */
[----:B------:R-:W-:Y:S02]  /*3d50*/  IADD3 R68, P3, PT, R68, UR4, RZ ;  /* 0x0000000444447c10 */ /* 0x000fe4000ff7e0ff */
[----:B------:R-:W-:Y:S02]  /*3d60*/  IADD3 R70, P4, PT, R70, UR4, RZ ;  /* 0x0000000446467c10 */ /* 0x000fe4000ff9e0ff */
[----:B------:R-:W-:Y:S01]  /*3d70*/  IADD3 R72, P5, PT, R72, UR4, RZ ;  /* 0x0000000448487c10 */ /* 0x000fe2000ffbe0ff */
[----:B------:R-:W-:Y:S01]  /*3d80*/  UISETP.NE.U32.AND UP0, UPT, UR6, URZ, UPT ;  /* 0x000000ff0600728c */ /* 0x000fe2000bf05070 */
[----:B------:R-:W-:-:S02]  /*3d90*/  IADD3.X R75, PT, PT, R75, UR10, RZ, P6, !PT ;  /* 0x0000000a4b4b7c10 */ /* 0x000fc4000b7fe4ff */
[----:B------:R-:W-:Y:S02]  /*3da0*/  IADD3.X R77, PT, PT, R77, UR10, RZ, P0, !PT ;  /* 0x0000000a4d4d7c10 */ /* 0x000fe400087fe4ff */
[----:B------:R-:W-:Y:S02]  /*3db0*/  IADD3.X R79, PT, PT, R79, UR10, RZ, P1, !PT ;  /* 0x0000000a4f4f7c10 */ /* 0x000fe40008ffe4ff */
[----:B------:R-:W-:Y:S02]  /*3dc0*/  IADD3.X R81, PT, PT, R81, UR10, RZ, P2, !PT ;  /* 0x0000000a51517c10 */ /* 0x000fe400097fe4ff */
[----:B------:R-:W-:Y:S02]  /*3dd0*/  IADD3.X R83, PT, PT, R83, UR10, RZ, P3, !PT ;  /* 0x0000000a53537c10 */ /* 0x000fe40009ffe4ff */
[----:B------:R-:W-:Y:S02]  /*3de0*/  IADD3.X R85, PT, PT, R85, UR10, RZ, P4, !PT ;  /* 0x0000000a55557c10 */ /* 0x000fe4000a7fe4ff */
[----:B------:R-:W-:-:S02]  /*3df0*/  IADD3.X R87, PT, PT, R87, UR10, RZ, P5, !PT ;  /* 0x0000000a57577c10 */ /* 0x000fc4000affe4ff */
[----:B------:R-:W-:Y:S02]  /*3e00*/  IADD3 R74, P6, PT, R74, UR4, RZ ;  /* 0x000000044a4a7c10 */ /* 0x000fe4000ffde0ff */
[----:B------:R-:W-:Y:S02]  /*3e10*/  IADD3 R76, P0, PT, R76, UR4, RZ ;  /* 0x000000044c4c7c10 */ /* 0x000fe4000ff1e0ff */
[----:B------:R-:W-:Y:S02]  /*3e20*/  IADD3 R78, P1, PT, R78, UR4, RZ ;  /* 0x000000044e4e7c10 */ /* 0x000fe4000ff3e0ff */
[----:B------:R-:W-:Y:S02]  /*3e30*/  IADD3 R80, P2, PT, R80, UR4, RZ ;  /* 0x0000000450507c10 */ /* 0x000fe4000ff5e0ff */
[----:B------:R-:W-:Y:S02]  /*3e40*/  IADD3 R82, P3, PT, R82, UR4, RZ ;  /* 0x0000000452527c10 */ /* 0x000fe4000ff7e0ff */
[----:B------:R-:W-:-:S02]  /*3e50*/  IADD3 R84, P4, PT, R84, UR4, RZ ;  /* 0x0000000454547c10 */ /* 0x000fc4000ff9e0ff */
[----:B------:R-:W-:Y:S02]  /*3e60*/  IADD3 R86, P5, PT, R86, UR4, RZ ;  /* 0x0000000456567c10 */ /* 0x000fe4000ffbe0ff */
[----:B------:R-:W-:Y:S02]  /*3e70*/  IADD3.X R89, PT, PT, R89, UR10, RZ, P6, !PT ;  /* 0x0000000a59597c10 */ /* 0x000fe4000b7fe4ff */
[----:B------:R-:W-:Y:S02]  /*3e80*/  IADD3.X R91, PT, PT, R91, UR10, RZ, P0, !PT ;  /* 0x0000000a5b5b7c10 */ /* 0x000fe400087fe4ff */
[----:B------:R-:W-:Y:S02]  /*3e90*/  IADD3.X R93, PT, PT, R93, UR10, RZ, P1, !PT ;  /* 0x0000000a5d5d7c10 */ /* 0x000fe40008ffe4ff */
[----:B------:R-:W-:Y:S02]  /*3ea0*/  IADD3.X R99, PT, PT, R99, UR10, RZ, P2, !PT ;  /* 0x0000000a63637c10 */ /* 0x000fe400097fe4ff */
[----:B------:R-:W-:-:S02]  /*3eb0*/  IADD3.X R101, PT, PT, R101, UR10, RZ, P3, !PT ;  /* 0x0000000a65657c10 */ /* 0x000fc40009ffe4ff */
[----:B------:R-:W-:Y:S02]  /*3ec0*/  IADD3.X R103, PT, PT, R103, UR10, RZ, P4, !PT ;  /* 0x0000000a67677c10 */ /* 0x000fe4000a7fe4ff */
[----:B------:R-:W-:Y:S02]  /*3ed0*/  IADD3.X R105, PT, PT, R105, UR10, RZ, P5, !PT ;  /* 0x0000000a69697c10 */ /* 0x000fe4000affe4ff */
[----:B------:R-:W-:Y:S02]  /*3ee0*/  IADD3 R88, P6, PT, R88, UR4, RZ ;  /* 0x0000000458587c10 */ /* 0x000fe4000ffde0ff */
[----:B------:R-:W-:Y:S02]  /*3ef0*/  IADD3 R90, P0, PT, R90, UR4, RZ ;  /* 0x000000045a5a7c10 */ /* 0x000fe4000ff1e0ff */
[----:B------:R-:W-:Y:S02]  /*3f00*/  IADD3 R92, P1, PT, R92, UR4, RZ ;  /* 0x000000045c5c7c10 */ /* 0x000fe4000ff3e0ff */
[----:B------:R-:W-:-:S02]  /*3f10*/  IADD3 R98, P2, PT, R98, UR4, RZ ;  /* 0x0000000462627c10 */ /* 0x000fc4000ff5e0ff */
[----:B------:R-:W-:Y:S02]  /*3f20*/  IADD3 R100, P3, PT, R100, UR4, RZ ;  /* 0x0000000464647c10 */ /* 0x000fe4000ff7e0ff */
[----:B------:R-:W-:Y:S02]  /*3f30*/  IADD3 R102, P4, PT, R102, UR4, RZ ;  /* 0x0000000466667c10 */ /* 0x000fe4000ff9e0ff */
[----:B------:R-:W-:Y:S02]  /*3f40*/  IADD3 R104, P5, PT, R121, R104, RZ ;  /* 0x0000006879687210 */ /* 0x000fe40007fbe0ff */
[----:B------:R-:W-:Y:S02]  /*3f50*/  IADD3.X R107, PT, PT, R107, UR10, RZ, P6, !PT ;  /* 0x0000000a6b6b7c10 */ /* 0x000fe4000b7fe4ff */
[----:B------:R-:W-:Y:S02]  /*3f60*/  IADD3.X R109, PT, PT, R109, UR10, RZ, P0, !PT ;  /* 0x0000000a6d6d7c10 */ /* 0x000fe400087fe4ff */
[----:B------:R-:W-:-:S02]  /*3f70*/  IADD3.X R111, PT, PT, R111, UR10, RZ, P1, !PT ;  /* 0x0000000a6f6f7c10 */ /* 0x000fc40008ffe4ff */
[----:B------:R-:W-:Y:S02]  /*3f80*/  IADD3.X R113, PT, PT, R113, UR10, RZ, P2, !PT ;  /* 0x0000000a71717c10 */ /* 0x000fe400097fe4ff */
[----:B------:R-:W-:Y:S02]  /*3f90*/  IADD3.X R115, PT, PT, R115, UR10, RZ, P3, !PT ;  /* 0x0000000a73737c10 */ /* 0x000fe40009ffe4ff */
[----:B------:R-:W-:Y:S02]  /*3fa0*/  IADD3.X R117, PT, PT, R117, UR10, RZ, P4, !PT ;  /* 0x0000000a75757c10 */ /* 0x000fe4000a7fe4ff */
[----:B------:R-:W-:Y:S01]  /*3fb0*/  LEA.HI.X.SX32 R106, R121, R106, 0x1, P5 ;  /* 0x0000006a796a7211 */ /* 0x000fe200028f0eff */
[----:B------:R-:W-:Y:S01]  /*3fc0*/  UIADD3 UR7, UPT, UPT, UR7, -0x20, URZ ;  /* 0xffffffe007077890 */ /* 0x000fe2000fffe0ff */
[----:B------:R-:W-:Y:S11]  /*3fd0*/  BRA.U UP0, `(.L_x_2) ;  /* 0xffffffed000c7547 */ /* 0x000ff6000b83ffff */
.L_x_1:
[----:B------:R-:W0:Y:S01]  /*3fe0*/  S2R R28, SR_TID.X ;  /* 0x00000000001c7919 */ /* 0x000e220000002100 */
[----:B------:R-:W-:Y:S01]  /*3ff0*/  F2FP.SATFINITE.E4M3.F32.PACK_AB_MERGE_C R48, R49, R48, RZ ;  /* 0x000000303130723e */ /* 0x000fe200048070ff */
[----:B------:R-:W1:Y:S01]  /*4000*/  S2UR UR5, SR_CgaCtaId ;  /* 0x00000000000579c3 */ /* 0x000e620000008800 */
[----:B------:R-:W-:-:S07]  /*4010*/  F2FP.SATFINITE.E4M3.F32.PACK_AB_MERGE_C R44, R45, R44, RZ ;  /* 0x0000002c2d2c723e */ /* 0x000fce00048070ff */
[----:B------:R-:W-:Y:S01]  /*4020*/  BAR.SYNC.DEFER_BLOCKING 0x0 ;  /* 0x0000000000007b1d */ /* 0x000fe20000010000 */
[----:B------:R-:W-:Y:S02]  /*4030*/  LOP3.LUT R48, R48, 0xffff, RZ, 0xc0, !PT ;  /* 0x0000ffff30307812 */ /* 0x000fe400078ec0ff */
[----:B------:R-:W-:Y:S02]  /*4040*/  LOP3.LUT R9, R44, 0xffff, RZ, 0xc0, !PT ;  /* 0x0000ffff2c097812 */ /* 0x000fe400078ec0ff */
[----:B------:R-:W-:Y:S01]  /*4050*/  F2FP.SATFINITE.E4M3.F32.PACK_AB_MERGE_C R40, R41, R40, RZ ;  /* 0x000000282928723e */ /* 0x000fe200048070ff */
[----:B------:R-:W-:Y:S01]  /*4060*/  UMOV UR4, 0x400 ;  /* 0x0000040000047882 */ /* 0x000fe20000000000 */
[----:B------:R-:W-:Y:S01]  /*4070*/  SHF.R.U32.HI R5, RZ, 0x8, R9 ;  /* 0x00000008ff057819 */ /* 0x000fe20000011609 */
[----:B------:R-:W2:Y:S01]  /*4080*/  LDCU.128 UR12, c[0x0][0x390] ;  /* 0x00007200ff0c77ac */ /* 0x000ea20008000c00 */
[----:B------:R-:W-:Y:S01]  /*4090*/  SHF.R.U32.HI R4, RZ, 0x8, R48 ;  /* 0x00000008ff047819 */ /* 0x000fe20000011630 */
[----:B------:R-:W3:Y:S01]  /*40a0*/  LDC R24, c[0x0][0x3b8] ;  /* 0x0000ee00ff187b82 */ /* 0x000ee20000000800 */
[----:B------:R-:W-:-:S02]  /*40b0*/  F2FP.SATFINITE.E4M3.F32.PACK_AB_MERGE_C R50, R51, R50, RZ ;  /* 0x000000323332723e */ /* 0x000fc400048070ff */
[----:B------:R-:W-:Y:S02]  /*40c0*/  F2FP.SATFINITE.E4M3.F32.PACK_AB_MERGE_C R46, R47, R46, RZ ;  /* 0x0000002e2f2e723e */ /* 0x000fe400048070ff */
[----:B------:R-:W-:Y:S02]  /*40d0*/  LOP3.LUT R11, R40, 0xffff, RZ, 0xc0, !PT ;  /* 0x0000ffff280b7812 */ /* 0x000fe400078ec0ff */
[----:B------:R-:W-:Y:S02]  /*40e0*/  F2FP.SATFINITE.E4M3.F32.PACK_AB_MERGE_C R42, R43, R42, RZ ;  /* 0x0000002a2b2a723e */ /* 0x000fe400048070ff */
[----:B------:R-:W-:Y:S02]  /*40f0*/  LOP3.LUT R8, R8, 0x600, RZ, 0xc0, !PT ;  /* 0x0000060008087812 */ /* 0x000fe400078ec0ff */
[----:B------:R-:W-:Y:S01]  /*4100*/  LOP3.LUT R5, R5, 0xffff, RZ, 0xc0, !PT ;  /* 0x0000ffff05057812 */ /* 0x000fe200078ec0ff */
[----:B-1----:R-:W-:Y:S01]  /*4110*/  ULEA UR4, UR5, UR4, 0x18 ;  /* 0x0000000405047291 */ /* 0x002fe2000f8ec0ff */
[----:B------:R-:W-:Y:S01]  /*4120*/  LOP3.LUT R4, R4, 0xffff, RZ, 0xc0, !PT ;  /* 0x0000ffff04047812 */ /* 0x000fe200078ec0ff */
[----:B------:R-:W-:Y:S01]  /*4130*/  IMAD R14, R3, 0x4, R8 ;  /* 0x00000004030e7824 */ /* 0x000fe200078e0208 */
[----:B------:R-:W-:Y:S01]  /*4140*/  PRMT R6, R48, 0x3340, R9 ;  /* 0x0000334030067816 */ /* 0x000fe20000000009 */
[----:B------:R-:W1:Y:S01]  /*4150*/  LDCU UR5, c[0x0][0x3b4] ;  /* 0x00007680ff0577ac */ /* 0x000e620008000800 */
[----:B------:R-:W-:-:S02]  /*4160*/  PRMT R9, R11, 0x3340, R0 ;  /* 0x000033400b097816 */ /* 0x000fc40000000000 */
[----:B------:R-:W-:Y:S02]  /*4170*/  LOP3.LUT R50, R50, 0xffff, RZ, 0xc0, !PT ;  /* 0x0000ffff32327812 */ /* 0x000fe400078ec0ff */
[----:B------:R-:W-:Y:S02]  /*4180*/  LOP3.LUT R15, R46, 0xffff, RZ, 0xc0, !PT ;  /* 0x0000ffff2e0f7812 */ /* 0x000fe400078ec0ff */
[----:B------:R-:W-:Y:S02]  /*4190*/  LOP3.LUT R17, R42, 0xffff, RZ, 0xc0, !PT ;  /* 0x0000ffff2a117812 */ /* 0x000fe400078ec0ff */
[----:B------:R-:W-:Y:S02]  /*41a0*/  PRMT R10, R4, 0x3340, R5 ;  /* 0x00003340040a7816 */ /* 0x000fe40000000005 */
[----:B------:R-:W-:Y:S02]  /*41b0*/  SHF.R.U32.HI R5, RZ, 0x8, R11 ;  /* 0x00000008ff057819 */ /* 0x000fe4000001160b */
[----:B------:R-:W-:-:S02]  /*41c0*/  PRMT R9, R6, 0x5410, R9 ;  /* 0x0000541006097816 */ /* 0x000fc40000000009 */
[----:B------:R-:W-:Y:S02]  /*41d0*/  SHF.R.U32.HI R3, RZ, 0x8, R50 ;  /* 0x00000008ff037819 */ /* 0x000fe40000011632 */
[----:B------:R-:W-:Y:S02]  /*41e0*/  SHF.R.U32.HI R4, RZ, 0x8, R15 ;  /* 0x00000008ff047819 */ /* 0x000fe4000001160f */
[----:B------:R-:W-:Y:S02]  /*41f0*/  SHF.R.U32.HI R6, RZ, 0x8, R17 ;  /* 0x00000008ff067819 */ /* 0x000fe40000011611 */
[----:B0-----:R-:W-:Y:S02]  /*4200*/  LOP3.LUT R16, R28, 0x60, RZ, 0xc0, !PT ;  /* 0x000000601c107812 */ /* 0x001fe400078ec0ff */
[----:B------:R-:W-:Y:S02]  /*4210*/  LOP3.LUT R8, R13, 0x1c, R28, 0xf8, !PT ;  /* 0x0000001c0d087812 */ /* 0x000fe400078ef81c */
[----:B------:R-:W-:-:S02]  /*4220*/  LOP3.LUT R5, R5, 0xffff, RZ, 0xc0, !PT ;  /* 0x0000ffff05057812 */ /* 0x000fc400078ec0ff */
[----:B------:R-:W-:Y:S02]  /*4230*/  LOP3.LUT R4, R4, 0xffff, RZ, 0xc0, !PT ;  /* 0x0000ffff04047812 */ /* 0x000fe400078ec0ff */
[----:B------:R-:W-:Y:S01]  /*4240*/  LOP3.LUT R13, R3, 0xffff, RZ, 0xc0, !PT ;  /* 0x0000ffff030d7812 */ /* 0x000fe200078ec0ff */
[----:B------:R-:W-:Y:S01]  /*4250*/  IMAD.SHL.U32 R3, R16, 0x4, RZ ;  /* 0x0000000410037824 */ /* 0x000fe200078e00ff */
[----:B------:R-:W-:Y:S02]  /*4260*/  LOP3.LUT R6, R6, 0xffff, RZ, 0xc0, !PT ;  /* 0x0000ffff06067812 */ /* 0x000fe400078ec0ff */
[----:B------:R-:W-:Y:S02]  /*4270*/  F2FP.SATFINITE.E4M3.F32.PACK_AB_MERGE_C R52, R53, R52, RZ ;  /* 0x000000343534723e */ /* 0x000fe400048070ff */
[----:B------:R-:W-:Y:S02]  /*4280*/  PRMT R5, R5, 0x3340, R0 ;  /* 0x0000334005057816 */ /* 0x000fe40000000000 */
[----:B------:R-:W-:-:S02]  /*4290*/  PRMT R4, R13, 0x3340, R4 ;  /* 0x000033400d047816 */ /* 0x000fc40000000004 */
[----:B------:R-:W-:Y:S02]  /*42a0*/  F2FP.SATFINITE.E4M3.F32.PACK_AB_MERGE_C R54, R55, R54, RZ ;  /* 0x000000363736723e */ /* 0x000fe400048070ff */
[----:B------:R-:W-:Y:S02]  /*42b0*/  PRMT R11, R50, 0x3340, R15 ;  /* 0x00003340320b7816 */ /* 0x000fe4000000000f */
[----:B------:R-:W-:Y:S02]  /*42c0*/  PRMT R12, R17, 0x3340, R0 ;  /* 0x00003340110c7816 */ /* 0x000fe40000000000 */
[----:B------:R-:W-:Y:S02]  /*42d0*/  PRMT R13, R6, 0x3340, R1 ;  /* 0x00003340060d7816 */ /* 0x000fe40000000001 */
[----:B------:R-:W-:Y:S02]  /*42e0*/  LOP3.LUT R52, R52, 0xffff, RZ, 0xc0, !PT ;  /* 0x0000ffff34347812 */ /* 0x000fe400078ec0ff */
[----:B------:R-:W-:-:S02]  /*42f0*/  PRMT R5, R10, 0x5410, R5 ;  /* 0x000054100a057816 */ /* 0x000fc40000000005 */
[----:B------:R-:W-:Y:S02]  /*4300*/  LOP3.LUT R3, R8, R3, RZ, 0xfc, !PT ;  /* 0x0000000308037212 */ /* 0x000fe400078efcff */
[----:B------:R-:W-:Y:S02]  /*4310*/  PRMT R11, R11, 0x5410, R12 ;  /* 0x000054100b0b7816 */ /* 0x000fe4000000000c */
[----:B------:R-:W-:Y:S02]  /*4320*/  PRMT R13, R4, 0x5410, R13 ;  /* 0x00005410040d7816 */ /* 0x000fe4000000000d */
[----:B------:R-:W-:Y:S02]  /*4330*/  LOP3.LUT R54, R54, 0xffff, RZ, 0xc0, !PT ;  /* 0x0000ffff36367812 */ /* 0x000fe400078ec0ff */
[--C-:B------:R-:W-:Y:S02]  /*4340*/  PRMT R4, R9, 0x4210, R52.reuse ;  /* 0x0000421009047816 */ /* 0x100fe40000000034 */
[----:B------:R-:W-:-:S02]  /*4350*/  PRMT R52, R5, 0x5210, R52 ;  /* 0x0000521005347816 */ /* 0x000fc40000000034 */
[----:B------:R-:W-:Y:S01]  /*4360*/  LOP3.LUT R5, R3, 0x40, RZ, 0x3c, !PT ;  /* 0x0000004003057812 */ /* 0x000fe200078e3cff */
[----:B------:R0:W-:Y:S01]  /*4370*/  STS [R3+UR4], R4 ;  /* 0x0000000403007988 */ /* 0x0001e20008000804 */
[--C-:B------:R-:W-:Y:S02]  /*4380*/  PRMT R11, R11, 0x4210, R54.reuse ;  /* 0x000042100b0b7816 */ /* 0x100fe40000000036 */
[----:B------:R-:W-:Y:S01]  /*4390*/  LOP3.LUT R6, R3, 0x20, RZ, 0x3c, !PT ;  /* 0x0000002003067812 */ /* 0x000fe200078e3cff */
[----:B------:R4:W-:Y:S01]  /*43a0*/  STS [R5+UR4+0x400], R52 ;  /* 0x0004003405007988 */ /* 0x0009e20008000804 */
[----:B------:R-:W-:Y:S02]  /*43b0*/  PRMT R9, R13, 0x5210, R54 ;  /* 0x000052100d097816 */ /* 0x000fe40000000036 */
[----:B------:R-:W-:Y:S01]  /*43c0*/  LOP3.LUT R8, R3, 0x60, RZ, 0x3c, !PT ;  /* 0x0000006003087812 */ /* 0x000fe200078e3cff */
[----:B------:R5:W-:Y:S01]  /*43d0*/  STS [R6+UR4+0x200], R11 ;  /* 0x0002000b06007988 */ /* 0x000be20008000804 */
[----:B------:R-:W-:-:S02]  /*43e0*/  LOP3.LUT R18, R14, 0x60, R28, 0x78, !PT ;  /* 0x000000600e127812 */ /* 0x000fc400078e781c */
[C---:B--2---:R-:W-:Y:S01]  /*43f0*/  ISETP.GE.AND P0, PT, R0.reuse, UR14, PT ;  /* 0x0000000e00007c0c */ /* 0x044fe2000bf06270 */
[----:B------:R2:W-:Y:S01]  /*4400*/  STS [R8+UR4+0x600], R9 ;  /* 0x0006000908007988 */ /* 0x0005e20008000804 */
[C---:B0-----:R-:W-:Y:S01]  /*4410*/  LOP3.LUT R3, R7.reuse, R2, RZ, 0xfc, !PT ;  /* 0x0000000207037212 */ /* 0x041fe200078efcff */
[----:B-1----:R-:W-:Y:S01]  /*4420*/  IMAD R0, R0, UR5, RZ ;  /* 0x0000000500007c24 */ /* 0x002fe2000f8e02ff */
[--C-:B------:R-:W-:Y:S01]  /*4430*/  LOP3.LUT R4, R7, 0x70, R2.reuse, 0xfe, !PT ;  /* 0x0000007007047812 */ /* 0x100fe200078efe02 */
[----:B------:R-:W-:Y:S01]  /*4440*/  BAR.SYNC.DEFER_BLOCKING 0x0 ;  /* 0x0000000000007b1d */ /* 0x000fe20000010000 */
[C---:B------:R-:W-:Y:S01]  /*4450*/  ISETP.LT.AND P2, PT, R3.reuse, UR15, !P0 ;  /* 0x0000000f03007c0c */ /* 0x040fe2000c741270 */
[----:B---3--:R-:W-:Y:S01]  /*4460*/  IMAD R17, R3, R24, RZ ;  /* 0x0000001803117224 */ /* 0x008fe200078e02ff */
[----:B------:R-:W-:Y:S02]  /*4470*/  IADD3 R20, P1, PT, R0, UR12, RZ ;  /* 0x0000000c00147c10 */ /* 0x000fe4000ff3e0ff */
[----:B------:R-:W-:-:S02]  /*4480*/  LOP3.LUT R3, R7, 0x8, R2, 0xfe, !PT ;  /* 0x0000000807037812 */ /* 0x000fc400078efe02 */
[C-C-:B------:R-:W-:Y:S02]  /*4490*/  LOP3.LUT R13, R7.reuse, 0x68, R2.reuse, 0xfe, !PT ;  /* 0x00000068070d7812 */ /* 0x140fe400078efe02 */
[C-C-:B------:R-:W-:Y:S02]  /*44a0*/  LOP3.LUT R12, R7.reuse, 0x60, R2.reuse, 0xfe, !PT ;  /* 0x00000060070c7812 */ /* 0x140fe400078efe02 */
[C-C-:B----4-:R-:W-:Y:S02]  /*44b0*/  LOP3.LUT R5, R7.reuse, 0x58, R2.reuse, 0xfe, !PT ;  /* 0x0000005807057812 */ /* 0x150fe400078efe02 */
[C-C-:B------:R-:W-:Y:S02]  /*44c0*/  LOP3.LUT R10, R7.reuse, 0x50, R2.reuse, 0xfe, !PT ;  /* 0x00000050070a7812 */ /* 0x140fe400078efe02 */
[C-C-:B-----5:R-:W-:Y:S02]  /*44d0*/  LOP3.LUT R11, R7.reuse, 0x48, R2.reuse, 0xfe, !PT ;  /* 0x00000048070b7812 */ /* 0x160fe400078efe02 */
[----:B------:R-:W-:-:S02]  /*44e0*/  LOP3.LUT R14, R7, 0x40, R2, 0xfe, !PT ;  /* 0x00000040070e7812 */ /* 0x000fc400078efe02 */
[C-C-:B------:R-:W-:Y:S02]  /*44f0*/  LOP3.LUT R15, R7.reuse, 0x30, R2.reuse, 0xfe, !PT ;  /* 0x00000030070f7812 */ /* 0x140fe400078efe02 */
[C-C-:B------:R-:W-:Y:S02]  /*4500*/  LOP3.LUT R16, R7.reuse, 0x28, R2.reuse, 0xfe, !PT ;  /* 0x0000002807107812 */ /* 0x140fe400078efe02 */
[C-C-:B--2---:R-:W-:Y:S01]  /*4510*/  LOP3.LUT R9, R7.reuse, 0x20, R2.reuse, 0xfe, !PT ;  /* 0x0000002007097812 */ /* 0x144fe200078efe02 */
[----:B------:R-:W0:Y:S01]  /*4520*/  LDS R21, [R18+UR4] ;  /* 0x0000000412157984 */ /* 0x000e220008000800 */
[C-C-:B------:R-:W-:Y:S02]  /*4530*/  LOP3.LUT R6, R7.reuse, 0x18, R2.reuse, 0xfe, !PT ;  /* 0x0000001807067812 */ /* 0x140fe400078efe02 */
[----:B------:R-:W-:Y:S01]  /*4540*/  LOP3.LUT R8, R7, 0x10, R2, 0xfe, !PT ;  /* 0x0000001007087812 */ /* 0x000fe200078efe02 */
[----:B------:R-:W1:Y:S01]  /*4550*/  LDS R23, [R18+UR4+0x80] ;  /* 0x0000800412177984 */ /* 0x000e620008000800 */
[----:B------:R-:W-:Y:S01]  /*4560*/  LEA.HI.X.SX32 R22, R0, UR13, 0x1, P1 ;  /* 0x0000000d00167c11 */ /* 0x000fe200088f0eff */
[----:B------:R-:W-:Y:S01]  /*4570*/  IMAD R19, R6, R24, RZ ;  /* 0x0000001806137224 */ /* 0x000fe200078e02ff */
[----:B------:R-:W-:Y:S01]  /*4580*/  IADD3 R2, P1, PT, R17, R20, RZ ;  /* 0x0000001411027210 */ /* 0x000fe20007f3e0ff */
[----:B------:R-:W2:Y:S01]  /*4590*/  LDS R25, [R18+UR4+0x100] ;  /* 0x0001000412197984 */ /* 0x000ea20008000800 */
[----:B------:R-:W-:Y:S01]  /*45a0*/  LEA.HI R0, R28, R7, RZ, 0x1c ;  /* 0x000000071c007211 */ /* 0x000fe200078fe0ff */
[C---:B------:R-:W-:Y:S01]  /*45b0*/  IMAD R7, R3.reuse, R24, RZ ;  /* 0x0000001803077224 */ /* 0x040fe200078e02ff */
[----:B------:R-:W-:Y:S01]  /*45c0*/  ISETP.LT.AND P6, PT, R3, UR15, !P0 ;  /* 0x0000000f03007c0c */ /* 0x000fe2000c7c1270 */
[----:B------:R3:W4:Y:S01]  /*45d0*/  LDS R26, [R18+UR4+0x180] ;  /* 0x00018004121a7984 */ /* 0x0007220008000800 */
[----:B------:R-:W-:Y:S01]  /*45e0*/  LEA.HI.X.SX32 R3, R17, R22, 0x1, P1 ;  /* 0x0000001611037211 */ /* 0x000fe200008f0eff */
[----:B------:R-:W-:Y:S01]  /*45f0*/  IMAD R17, R24, 0x20, R17 ;  /* 0x0000002018117824 */ /* 0x000fe200078e0211 */
[----:B------:R-:W-:-:S02]  /*4600*/  ISETP.LT.AND P1, PT, R4, UR15, !P0 ;  /* 0x0000000f04007c0c */ /* 0x000fc4000c721270 */
[----:B------:R-:W-:Y:S02]  /*4610*/  IADD3 R4, P3, PT, R7, R20, RZ ;  /* 0x0000001407047210 */ /* 0x000fe40007f7e0ff */
[C---:B------:R-:W-:Y:S01]  /*4620*/  ISETP.LT.AND P5, PT, R8.reuse, UR15, !P0 ;  /* 0x0000000f08007c0c */ /* 0x040fe2000c7a1270 */
[----:B---3--:R-:W-:Y:S01]  /*4630*/  IMAD R18, R8, R24, RZ ;  /* 0x0000001808127224 */ /* 0x008fe200078e02ff */
[----:B------:R-:W-:Y:S02]  /*4640*/  ISETP.LT.AND P4, PT, R5, UR15, !P0 ;  /* 0x0000000f05007c0c */ /* 0x000fe4000c781270 */
[----:B------:R-:W-:Y:S02]  /*4650*/  LEA.HI.X.SX32 R5, R7, R22, 0x1, P3 ;  /* 0x0000001607057211 */ /* 0x000fe400018f0eff */
[----:B------:R-:W-:Y:S02]  /*4660*/  ISETP.LT.AND P3, PT, R6, UR15, !P0 ;  /* 0x0000000f06007c0c */ /* 0x000fe4000c761270 */
[----:B0-----:R-:W-:-:S02]  /*4670*/  PRMT R27, R21, 0x7770, RZ ;  /* 0x00007770151b7816 */ /* 0x001fc400000000ff */
[----:B-1----:R-:W-:-:S03]  /*4680*/  PRMT R29, R23, 0x7770, RZ ;  /* 0x00007770171d7816 */ /* 0x002fc600000000ff */
[----:B------:R2:W-:Y:S01]  /*4690*/  @P2 STG.E.U8 desc[UR8][R2.64], R27 ;  /* 0x0000001b02002986 */ /* 0x0005e2000c101108 */
[----:B------:R-:W-:-:S03]  /*46a0*/  IADD3 R6, P2, PT, R18, R20, RZ ;  /* 0x0000001412067210 */ /* 0x000fc60007f5e0ff */
[----:B------:R0:W-:Y:S01]  /*46b0*/  @P6 STG.E.U8 desc[UR8][R4.64], R29 ;  /* 0x0000001d04006986 */ /* 0x0001e2000c101108 */
[----:B------:R-:W-:Y:S02]  /*46c0*/  LEA.HI.X.SX32 R7, R18, R22, 0x1, P2 ;  /* 0x0000001612077211 */ /* 0x000fe400010f0eff */
[----:B------:R-:W-:Y:S02]  /*46d0*/  ISETP.LT.AND P2, PT, R9, UR15, !P0 ;  /* 0x0000000f09007c0c */ /* 0x000fe4000c741270 */
[----:B------:R-:W-:Y:S02]  /*46e0*/  IADD3 R8, P6, PT, R19, R20, RZ ;  /* 0x0000001413087210 */ /* 0x000fe40007fde0ff */
[----:B--2---:R-:W-:Y:S02]  /*46f0*/  PRMT R27, R25, 0x7770, RZ ;  /* 0x00007770191b7816 */ /* 0x004fe400000000ff */
[----:B------:R-:W-:Y:S01]  /*4700*/  LEA.HI.X.SX32 R9, R19, R22, 0x1, P6 ;  /* 0x0000001613097211 */ /* 0x000fe200030f0eff */
[----:B0-----:R-:W-:-:S02]  /*4710*/  IMAD R5, R24, 0x8, R17 ;  /* 0x0000000818057824 */ /* 0x001fc400078e0211 */
[----:B------:R0:W-:Y:S01]  /*4720*/  @P5 STG.E.U8 desc[UR8][R6.64], R27 ;  /* 0x0000001b06005986 */ /* 0x0001e2000c101108 */
[C---:B------:R-:W-:Y:S02]  /*4730*/  IADD3 R2, P5, PT, R17.reuse, R20, RZ ;  /* 0x0000001411027210 */ /* 0x040fe40007fbe0ff */
[----:B----4-:R-:W-:Y:S02]  /*4740*/  PRMT R19, R26, 0x7770, RZ ;  /* 0x000077701a137816 */ /* 0x010fe400000000ff */
[----:B------:R-:W-:Y:S02]  /*4750*/  LEA.HI.X.SX32 R3, R17, R22, 0x1, P5 ;  /* 0x0000001611037211 */ /* 0x000fe400028f0eff */
[----:B------:R-:W-:Y:S01]  /*4760*/  ISETP.LT.AND P6, PT, R16, UR15, !P0 ;  /* 0x0000000f10007c0c */ /* 0x000fe2000c7c1270 */
[----:B------:R-:W-:Y:S01]  /*4770*/  IMAD R16, R24, 0x8, R5 ;  /* 0x0000000818107824 */ /* 0x000fe200078e0205 */
[----:B------:R-:W-:Y:S01]  /*4780*/  PRMT R17, R21, 0x7771, RZ ;  /* 0x0000777115117816 */ /* 0x000fe200000000ff */
[----:B------:R1:W-:Y:S01]  /*4790*/  @P3 STG.E.U8 desc[UR8][R8.64], R19 ;  /* 0x0000001308003986 */ /* 0x0003e2000c101108 */
[----:B------:R-:W-:Y:S01]  /*47a0*/  ISETP.LT.AND P5, PT, R15, UR15, !P0 ;  /* 0x0000000f0f007c0c */ /* 0x000fe2000c7a1270 */
[----:B------:R-:W-:Y:S01]  /*47b0*/  VIADD R15, R0, 0x38 ;  /* 0x00000038000f7836 */ /* 0x000fe20000000000 */
[CC--:B------:R-:W-:Y:S01]  /*47c0*/  IADD3 R4, P3, PT, R5.reuse, R20.reuse, RZ ;  /* 0x0000001405047210 */ /* 0x0c0fe20007f7e0ff */
[----:B------:R2:W-:Y:S01]  /*47d0*/  @P2 STG.E.U8 desc[UR8][R2.64], R17 ;  /* 0x0000001102002986 */ /* 0x0005e2000c101108 */
[----:B0-----:R-:W-:Y:S01]  /*47e0*/  IADD3 R6, P2, PT, R16, R20, RZ ;  /* 0x0000001410067210 */ /* 0x001fe20007f5e0ff */
[----:B------:R-:W-:Y:S01]  /*47f0*/  VIADD R0, R0, 0x78 ;  /* 0x0000007800007836 */ /* 0x000fe20000000000 */
[----:B------:R-:W-:-:S02]  /*4800*/  LEA.HI.X.SX32 R5, R5, R22, 0x1, P3 ;  /* 0x0000001605057211 */ /* 0x000fc400018f0eff */
[----:B------:R-:W-:Y:S02]  /*4810*/  PRMT R27, R23, 0x7771, RZ ;  /* 0x00007771171b7816 */ /* 0x000fe400000000ff */
[C---:B------:R-:W-:Y:S01]  /*4820*/  ISETP.LT.AND P3, PT, R15.reuse, UR15, !P0 ;  /* 0x0000000f0f007c0c */ /* 0x040fe2000c761270 */
[----:B-1----:R-:W-:Y:S01]  /*4830*/  IMAD R9, R15, R24, RZ ;  /* 0x000000180f097224 */ /* 0x002fe200078e02ff */
[----:B------:R-:W-:Y:S01]  /*4840*/  LEA.HI.X.SX32 R7, R16, R22, 0x1, P2 ;  /* 0x0000001610077211 */ /* 0x000fe200010f0eff */
[----:B------:R-:W-:Y:S01]  /*4850*/  IMAD R16, R24, 0x10, R16 ;  /* 0x0000001018107824 */ /* 0x000fe200078e0210 */
[----:B------:R-:W-:Y:S01]  /*4860*/  PRMT R15, R25, 0x7771, RZ ;  /* 0x00007771190f7816 */ /* 0x000fe200000000ff */
[----:B------:R0:W-:Y:S01]  /*4870*/  @P6 STG.E.U8 desc[UR8][R4.64], R27 ;  /* 0x0000001b04006986 */ /* 0x0001e2000c101108 */
[----:B------:R-:W-:Y:S02]  /*4880*/  ISETP.LT.AND P2, PT, R14, UR15, !P0 ;  /* 0x0000000f0e007c0c */ /* 0x000fe4000c741270 */
[-C--:B------:R-:W-:Y:S01]  /*4890*/  IADD3 R8, P6, PT, R9, R20.reuse, RZ ;  /* 0x0000001409087210 */ /* 0x080fe20007fde0ff */
[----:B------:R1:W-:Y:S01]  /*48a0*/  @P5 STG.E.U8 desc[UR8][R6.64], R15 ;  /* 0x0000000f06005986 */ /* 0x0003e2000c101108 */
[----:B--2---:R-:W-:-:S02]  /*48b0*/  IADD3 R2, P5, PT, R16, R20, RZ ;  /* 0x0000001410027210 */ /* 0x004fc40007fbe0ff */
[-C--:B------:R-:W-:Y:S02]  /*48c0*/  LEA.HI.X.SX32 R9, R9, R22.reuse, 0x1, P6 ;  /* 0x0000001609097211 */ /* 0x080fe400030f0eff */
[----:B------:R-:W-:Y:S02]  /*48d0*/  LEA.HI.X.SX32 R3, R16, R22, 0x1, P5 ;  /* 0x0000001610037211 */ /* 0x000fe400028f0eff */
[----:B------:R-:W-:Y:S01]  /*48e0*/  ISETP.LT.AND P5, PT, R10, UR15, !P0 ;  /* 0x0000000f0a007c0c */ /* 0x000fe2000c7a1270 */
[----:B0-----:R-:W-:Y:S01]  /*48f0*/  IMAD R5, R24, 0x8, R16 ;  /* 0x0000000818057824 */ /* 0x001fe200078e0210 */
[----:B------:R-:W-:Y:S02]  /*4900*/  ISETP.LT.AND P6, PT, R11, UR15, !P0 ;  /* 0x0000000f0b007c0c */ /* 0x000fe4000c7c1270 */
[----:B------:R-:W-:Y:S01]  /*4910*/  PRMT R17, R26, 0x7771, RZ ;  /* 0x000077711a117816 */ /* 0x000fe200000000ff */
[----:B------:R-:W-:Y:S01]  /*4920*/  IMAD R10, R24, 0x8, R5 ;  /* 0x00000008180a7824 */ /* 0x000fe200078e0205 */
[----:B------:R-:W-:-:S02]  /*4930*/  PRMT R19, R21, 0x7772, RZ ;  /* 0x0000777215137816 */ /* 0x000fc400000000ff */
[----:B------:R-:W-:Y:S01]  /*4940*/  PRMT R27, R23, 0x7772, RZ ;  /* 0x00007772171b7816 */ /* 0x000fe200000000ff */
[C---:B------:R-:W-:Y:S01]  /*4950*/  IMAD R11, R24.reuse, 0x8, R10 ;  /* 0x00000008180b7824 */ /* 0x040fe200078e020a */
[----:B------:R0:W-:Y:S01]  /*4960*/  @P3 STG.E.U8 desc[UR8][R8.64], R17 ;  /* 0x0000001108003986 */ /* 0x0001e2000c101108 */
[CC--:B------:R-:W-:Y:S02]  /*4970*/  IADD3 R4, P3, PT, R5.reuse, R20.reuse, RZ ;  /* 0x0000001405047210 */ /* 0x0c0fe40007f7e0ff */
[----:B------:R-:W-:Y:S01]  /*4980*/  IMAD R14, R24, 0x8, R11 ;  /* 0x00000008180e7824 */ /* 0x000fe200078e020b */
[----:B------:R2:W-:Y:S01]  /*4990*/  @P2 STG.E.U8 desc[UR8][R2.64], R19 ;  /* 0x0000001302002986 */ /* 0x0005e2000c101108 */
[----:B-1----:R-:W-:Y:S02]  /*49a0*/  IADD3 R6, P2, PT, R10, R20, RZ ;  /* 0x000000140a067210 */ /* 0x002fe40007f5e0ff */
[----:B------:R-:W-:Y:S01]  /*49b0*/  IMAD R15, R24, 0x8, R14 ;  /* 0x00000008180f7824 */ /* 0x000fe200078e020e */
[----:B------:R-:W-:-:S02]  /*49c0*/  LEA.HI.X.SX32 R5, R5, R22, 0x1, P3 ;  /* 0x0000001605057211 */ /* 0x000fc400018f0eff */
[----:B------:R-:W-:Y:S01]  /*49d0*/  LEA.HI.X.SX32 R7, R10, R22, 0x1, P2 ;  /* 0x000000160a077211 */ /* 0x000fe200010f0eff */
[----:B------:R-:W-:Y:S01]  /*49e0*/  IMAD R16, R24, 0x8, R15 ;  /* 0x0000000818107824 */ /* 0x000fe200078e020f */
[CC--:B0-----:R-:W-:Y:S01]  /*49f0*/  IADD3 R8, P3, PT, R11.reuse, R20.reuse, RZ ;  /* 0x000000140b087210 */ /* 0x0c1fe20007f7e0ff */
[----:B------:R0:W-:Y:S01]  /*4a00*/  @P6 STG.E.U8 desc[UR8][R4.64], R27 ;  /* 0x0000001b04006986 */ /* 0x0001e2000c101108 */
[----:B------:R-:W-:Y:S01]  /*4a10*/  IADD3 R10, P2, PT, R14, R20, RZ ;  /* 0x000000140e0a7210 */ /* 0x000fe20007f5e0ff */
[----:B------:R-:W-:Y:S01]  /*4a20*/  IMAD R17, R0, R24, RZ ;  /* 0x0000001800117224 */ /* 0x000fe200078e02ff */
[-C--:B------:R-:W-:Y:S02]  /*4a30*/  LEA.HI.X.SX32 R9, R11, R22.reuse, 0x1, P3 ;  /* 0x000000160b097211 */ /* 0x080fe400018f0eff */
[----:B------:R-:W-:Y:S02]  /*4a40*/  LEA.HI.X.SX32 R11, R14, R22, 0x1, P2 ;  /* 0x000000160e0b7211 */ /* 0x000fe400010f0eff */
[----:B--2---:R-:W-:-:S02]  /*4a50*/  IADD3 R2, P6, PT, R15, R20, RZ ;  /* 0x000000140f027210 */ /* 0x004fc40007fde0ff */
[----:B------:R-:W-:Y:S02]  /*4a60*/  ISETP.LT.AND P3, PT, R12, UR15, !P0 ;  /* 0x0000000f0c007c0c */ /* 0x000fe4000c761270 */
[----:B------:R-:W-:Y:S02]  /*4a70*/  LEA.HI.X.SX32 R3, R15, R22, 0x1, P6 ;  /* 0x000000160f037211 */ /* 0x000fe400030f0eff */
[CC--:B0-----:R-:W-:Y:S02]  /*4a80*/  IADD3 R4, P2, PT, R16.reuse, R20.reuse, RZ ;  /* 0x0000001410047210 */ /* 0x0c1fe40007f5e0ff */
[----:B------:R-:W-:Y:S02]  /*4a90*/  IADD3 R12, P6, PT, R17, R20, RZ ;  /* 0x00000014110c7210 */ /* 0x000fe40007fde0ff */
[----:B------:R-:W-:Y:S02]  /*4aa0*/  LEA.HI.X.SX32 R5, R16, R22, 0x1, P2 ;  /* 0x0000001610057211 */ /* 0x000fe400010f0eff */
[----:B------:R-:W-:-:S02]  /*4ab0*/  ISETP.LT.AND P2, PT, R13, UR15, !P0 ;  /* 0x0000000f0d007c0c */ /* 0x000fc4000c741270 */
[----:B------:R-:W-:Y:S02]  /*4ac0*/  ISETP.LT.AND P0, PT, R0, UR15, !P0 ;  /* 0x0000000f00007c0c */ /* 0x000fe4000c701270 */
[----:B------:R-:W-:Y:S02]  /*4ad0*/  PRMT R15, R25, 0x7772, RZ ;  /* 0x00007772190f7816 */ /* 0x000fe400000000ff */
[----:B------:R-:W-:Y:S02]  /*4ae0*/  LEA.HI.X.SX32 R13, R17, R22, 0x1, P6 ;  /* 0x00000016110d7211 */ /* 0x000fe400030f0eff */
[----:B------:R-:W-:Y:S01]  /*4af0*/  PRMT R17, R26, 0x7772, RZ ;  /* 0x000077721a117816 */ /* 0x000fe200000000ff */
[----:B------:R0:W-:Y:S01]  /*4b00*/  @P5 STG.E.U8 desc[UR8][R6.64], R15 ;  /* 0x0000000f06005986 */ /* 0x0001e2000c101108 */
[----:B------:R-:W-:Y:S02]  /*4b10*/  PRMT R21, R21, 0x7773, RZ ;  /* 0x0000777315157816 */ /* 0x000fe400000000ff */
[----:B------:R-:W-:Y:S01]  /*4b20*/  PRMT R23, R23, 0x7773, RZ ;  /* 0x0000777317177816 */ /* 0x000fe200000000ff */
[----:B------:R0:W-:Y:S01]  /*4b30*/  @P4 STG.E.U8 desc[UR8][R8.64], R17 ;  /* 0x0000001108004986 */ /* 0x0001e2000c101108 */
[----:B------:R-:W-:-:S02]  /*4b40*/  PRMT R25, R25, 0x7773, RZ ;  /* 0x0000777319197816 */ /* 0x000fc400000000ff */
[----:B------:R-:W-:Y:S01]  /*4b50*/  PRMT R19, R26, 0x7773, RZ ;  /* 0x000077731a137816 */ /* 0x000fe200000000ff */
[----:B------:R0:W-:Y:S04]  /*4b60*/  @P3 STG.E.U8 desc[UR8][R10.64], R21 ;  /* 0x000000150a003986 */ /* 0x0001e8000c101108 */
[----:B------:R0:W-:Y:S04]  /*4b70*/  @P2 STG.E.U8 desc[UR8][R2.64], R23 ;  /* 0x0000001702002986 */ /* 0x0001e8000c101108 */
[----:B------:R0:W-:Y:S01]  /*4b80*/  @P1 STG.E.U8 desc[UR8][R4.64], R25 ;  /* 0x0000001904001986 */ /* 0x0001e2000c101108 */
[----:B------:R-:W-:Y:S05]  /*4b90*/  @!P0 EXIT ;  /* 0x000000000000894d */ /* 0x000fea0003800000 */
[----:B------:R-:W-:Y:S01]  /*4ba0*/  STG.E.U8 desc[UR8][R12.64], R19 ;  /* 0x000000130c007986 */ /* 0x000fe2000c101108 */
[----:B------:R-:W-:Y:S05]  /*4bb0*/  EXIT ;  /* 0x000000000000794d */ /* 0x000fea0003800000 */
.L_x_3:
[----:B------:R-:W-:-:S00]  /*4bc0*/  BRA `(.L_x_3) ;  /* 0xfffffffc00fc7947 */ /* 0x000fc0000383ffff */
[----:B------:R-:W-:-:S00]  /*4bd0*/  NOP ;  /* 0x0000000000007918 */ /* 0x000fc00000000000 */
        /* <DEDUP_REMOVED lines=10> */
.L_x_4:


//--------------------- .nv.shared.matmul_kernel  --------------------------
	.section	.nv.shared.matmul_kernel,"aw",@nobits
	.sectionflags	@""
	.align	16
	.zero		1024


//--------------------- .nv.shared.reserved.0     --------------------------
	.section	.nv.shared.reserved.0,"aw",@nobits
	.weak		__nv_reservedSMEM_offset_0_alias
	.size		__nv_reservedSMEM_offset_0_alias, 0, 64
	.other		__nv_reservedSMEM_offset_0_alias,@"STO_CUDA_RESERVED_SHARED STV_DEFAULT"
__nv_reservedSMEM_offset_0_alias:
	.zero		0
	.zero		64


//--------------------- .nv.constant0.matmul_kernel --------------------------
	.section	.nv.constant0.matmul_kernel,"a",@progbits
	.sectionflags	@""
	.align	4
.nv.constant0.matmul_kernel:
	.zero		976


//--------------------- SYMBOLS --------------------------

	.type		.nv.reservedSmem.offset0,@object
	.size		.nv.reservedSmem.offset0,0x4
	.type		.nv.reservedSmem.cap,@object
	.size		.nv.reservedSmem.cap,0x4
